# CuTe-DSL kernel — source=cudnn_frontend_dsl family=gemm_amax
# config = {"ab_dtype": "Float4E2M1FN", "sf_vec": 32, "mma_mn": [256, 256], "cluster_mn": [2, 1]}


// ===== COMPILED SASS (sm_100a) =====

	.target	sm_100a

	.elftype	@"ET_EXEC"


//--------------------- .note.nv.tkinfo           --------------------------
	.section	.note.nv.tkinfo,"",@"SHT_NOTE"
	.sectionflags	@"SHF_NOTE_NV_TKINFO"
	.tkinfo
        /*0018*/ 	.word	0x00000081
        /*0030*/ 	.string	""
        /*0030*/ 	.string	"ptxas"
        /*0030*/ 	.string	"Cuda compilation tools, release 12.9, V12.9.83"
        /*0030*/ 	.string	"Build system must define TOOLS_VERSION_EXTENDED"
        /*0030*/ 	.string	"-O 3 -arch sm_100a "



//--------------------- .note.nv.cuver            --------------------------
	.section	.note.nv.cuver,"",@"SHT_NOTE"
	.sectionflags	@"SHF_NOTE_NV_CUVER"
        /*0018*/ 	.short	0x0001
        /*001a*/ 	.short	0x0064
        /*001c*/ 	.short	0x0001
        /*001e*/ 	.short	0x0000
        /*0020*/ 	.short	0x0001
        /*0022*/ 	.short	0x0000


//--------------------- .nv.info                  --------------------------
	.section	.nv.info,"",@"SHT_CUDA_INFO"
	.align	4


	//----- nvinfo : EIATTR_REGCOUNT
	.align		4
        /*0000*/ 	.byte	0x04, 0x2f
        /*0002*/ 	.short	(.L_6 - .L_5)
	.align		4
.L_5:
        /*0004*/ 	.word	index@(kernel_cutlass_kernel_cudnngemm_amaxdense_blockscaled_gemm_persistent_amaxSm100BlockScaledPersistentDenseGemmKernel_object_at__TiledMMA_ThrLayoutVMNK21111000_PermutationMNK____MMAAtom_Thr_0)
        /*0008*/ 	.word	0x0000003e


	//----- nvinfo : EIATTR_FRAME_SIZE
	.align		4
.L_6:
        /*000c*/ 	.byte	0x04, 0x11
        /*000e*/ 	.short	(.L_8 - .L_7)
	.align		4
.L_7:
        /*0010*/ 	.word	index@($__internal_2_$__cuda_sm10x_tcgen05_guardrail_trap_unallocated_columns_being_dealloced)
        /*0014*/ 	.word	0x00000000


	//----- nvinfo : EIATTR_FRAME_SIZE
	.align		4
.L_8:
        /*0018*/ 	.byte	0x04, 0x11
        /*001a*/ 	.short	(.L_10 - .L_9)
	.align		4
.L_9:
        /*001c*/ 	.word	index@($__internal_1_$__cuda_sm10x_tcgen05_guardrail_trap_phase_invalid_during_alloc)
        /*0020*/ 	.word	0x00000000


	//----- nvinfo : EIATTR_FRAME_SIZE
	.align		4
.L_10:
        /*0024*/ 	.byte	0x04, 0x11
        /*0026*/ 	.short	(.L_12 - .L_11)
	.align		4
.L_11:
        /*0028*/ 	.word	index@($__internal_0_$__cuda_sm10x_tcgen05_guardrail_trap_col_being_dealloced_not_returned_by_alloc)
        /*002c*/ 	.word	0x00000000


	//----- nvinfo : EIATTR_FRAME_SIZE
	.align		4
.L_12:
        /*0030*/ 	.byte	0x04, 0x11
        /*0032*/ 	.short	(.L_14 - .L_13)
	.align		4
.L_13:
        /*0034*/ 	.word	index@(kernel_cutlass_kernel_cudnngemm_amaxdense_blockscaled_gemm_persistent_amaxSm100BlockScaledPersistentDenseGemmKernel_object_at__TiledMMA_ThrLayoutVMNK21111000_PermutationMNK____MMAAtom_Thr_0)
        /*0038*/ 	.word	0x00000000


	//----- nvinfo : EIATTR_MIN_STACK_SIZE
	.align		4
.L_14:
        /*003c*/ 	.byte	0x04, 0x12
        /*003e*/ 	.short	(.L_16 - .L_15)
	.align		4
.L_15:
        /*0040*/ 	.word	index@(kernel_cutlass_kernel_cudnngemm_amaxdense_blockscaled_gemm_persistent_amaxSm100BlockScaledPersistentDenseGemmKernel_object_at__TiledMMA_ThrLayoutVMNK21111000_PermutationMNK____MMAAtom_Thr_0)
        /*0044*/ 	.word	0x00000000
.L_16:


//--------------------- .nv.info.kernel_cutlass_kernel_cudnngemm_amaxdense_blockscaled_gemm_persistent_amaxSm100BlockScaledPersistentDenseGemmKernel_object_at__TiledMMA_ThrLayoutVMNK21111000_PermutationMNK____MMAAtom_Thr_0 --------------------------
	.section	.nv.info.kernel_cutlass_kernel_cudnngemm_amaxdense_blockscaled_gemm_persistent_amaxSm100BlockScaledPersistentDenseGemmKernel_object_at__TiledMMA_ThrLayoutVMNK21111000_PermutationMNK____MMAAtom_Thr_0,"",@"SHT_CUDA_INFO"
	.sectionflags	@""
	.align	4


	//----- nvinfo : EIATTR_CUDA_API_VERSION
	.align		4
        /*0000*/ 	.byte	0x04, 0x37
        /*0002*/ 	.short	(.L_18 - .L_17)
.L_17:
        /*0004*/ 	.word	0x00000081


	//----- nvinfo : EIATTR_KPARAM_INFO
	.align		4
.L_18:
        /*0008*/ 	.byte	0x04, 0x17
        /*000a*/ 	.short	(.L_20 - .L_19)
.L_19:
        /*000c*/ 	.word	0x00000000
        /*0010*/ 	.short	0x000a
        /*0012*/ 	.short	0x02e0
        /*0014*/ 	.byte	0x00, 0xf0, 0x31, 0x00


	//----- nvinfo : EIATTR_KPARAM_INFO
	.align		4
.L_20:
        /*0018*/ 	.byte	0x04, 0x17
        /*001a*/ 	.short	(.L_22 - .L_21)
.L_21:
        /*001c*/ 	.word	0x00000000
        /*0020*/ 	.short	0x0009
        /*0022*/ 	.short	0x02d4
        /*0024*/ 	.byte	0x00, 0xf0, 0x31, 0x00


	//----- nvinfo : EIATTR_KPARAM_INFO
	.align		4
.L_22:
        /*0028*/ 	.byte	0x04, 0x17
        /*002a*/ 	.short	(.L_24 - .L_23)
.L_23:
        /*002c*/ 	.word	0x00000000
        /*0030*/ 	.short	0x0008
        /*0032*/ 	.short	0x02c8
        /*0034*/ 	.byte	0x00, 0xf0, 0x31, 0x00


	//----- nvinfo : EIATTR_KPARAM_INFO
	.align		4
.L_24:
        /*0038*/ 	.byte	0x04, 0x17
        /*003a*/ 	.short	(.L_26 - .L_25)
.L_25:
        /*003c*/ 	.word	0x00000000
        /*0040*/ 	.short	0x0007
        /*0042*/ 	.short	0x02c0
        /*0044*/ 	.byte	0x00, 0xf0, 0x21, 0x00


	//----- nvinfo : EIATTR_KPARAM_INFO
	.align		4
.L_26:
        /*0048*/ 	.byte	0x04, 0x17
        /*004a*/ 	.short	(.L_28 - .L_27)
.L_27:
        /*004c*/ 	.word	0x00000000
        /*0050*/ 	.short	0x0006
        /*0052*/ 	.short	0x0240
        /*0054*/ 	.byte	0x00, 0xf0, 0x01, 0x02


	//----- nvinfo : EIATTR_KPARAM_INFO
	.align		4
.L_28:
        /*0058*/ 	.byte	0x04, 0x17
        /*005a*/ 	.short	(.L_30 - .L_29)
.L_29:
        /*005c*/ 	.word	0x00000000
        /*0060*/ 	.short	0x0005
        /*0062*/ 	.short	0x01c0
        /*0064*/ 	.byte	0x00, 0xf0, 0x01, 0x02


	//----- nvinfo : EIATTR_KPARAM_INFO
	.align		4
.L_30:
        /*0068*/ 	.byte	0x04, 0x17
        /*006a*/ 	.short	(.L_32 - .L_31)
.L_31:
        /*006c*/ 	.word	0x00000000
        /*0070*/ 	.short	0x0004
        /*0072*/ 	.short	0x0140
        /*0074*/ 	.byte	0x00, 0xf0, 0x01, 0x02


	//----- nvinfo : EIATTR_KPARAM_INFO
	.align		4
.L_32:
        /*0078*/ 	.byte	0x04, 0x17
        /*007a*/ 	.short	(.L_34 - .L_33)
.L_33:
        /*007c*/ 	.word	0x00000000
        /*0080*/ 	.short	0x0003
        /*0082*/ 	.short	0x00c0
        /*0084*/ 	.byte	0x00, 0xf0, 0x01, 0x02


	//----- nvinfo : EIATTR_KPARAM_INFO
	.align		4
.L_34:
        /*0088*/ 	.byte	0x04, 0x17
        /*008a*/ 	.short	(.L_36 - .L_35)
.L_35:
        /*008c*/ 	.word	0x00000000
        /*0090*/ 	.short	0x0002
        /*0092*/ 	.short	0x0040
        /*0094*/ 	.byte	0x00, 0xf0, 0x01, 0x02


	//----- nvinfo : EIATTR_KPARAM_INFO
	.align		4
.L_36:
        /*0098*/ 	.byte	0x04, 0x17
        /*009a*/ 	.short	(.L_38 - .L_37)
.L_37:
        /*009c*/ 	.word	0x00000000
        /*00a0*/ 	.short	0x0001
        /*00a2*/ 	.short	0x000c
        /*00a4*/ 	.byte	0x00, 0xf0, 0x31, 0x00


	//----- nvinfo : EIATTR_KPARAM_INFO
	.align		4
.L_38:
        /*00a8*/ 	.byte	0x04, 0x17
        /*00aa*/ 	.short	(.L_40 - .L_39)
.L_39:
        /*00ac*/ 	.word	0x00000000
        /*00b0*/ 	.short	0x0000
        /*00b2*/ 	.short	0x0000
        /*00b4*/ 	.byte	0x00, 0xf0, 0x31, 0x00


	//----- nvinfo : EIATTR_AT_ENTRY_FRAGMENTS
	.align		4
.L_40:
        /*00b8*/ 	.byte	0x04, 0x4f
        /*00ba*/ 	.short	(.L_42 - .L_41)


	//   ....[0]....
.L_41:
        /*00bc*/ 	.word	0x00000004


	//   ....[1]....
        /*00c0*/ 	.word	0x00000005


	//----- nvinfo : EIATTR_RESERVED_SMEM_USED
	.align		4
.L_42:
        /*00c4*/ 	.byte	0x01, 0x41
	.zero		2


	//----- nvinfo : EIATTR_SPARSE_MMA_MASK
	.align		4
        /*00c8*/ 	.byte	0x03, 0x50
        /*00ca*/ 	.short	0x0000


	//----- nvinfo : EIATTR_TCGEN05_2CTA_USED
	.align		4
        /*00cc*/ 	.byte	0x01, 0x52
	.zero		2


	//----- nvinfo : EIATTR_MAXREG_COUNT
	.align		4
        /*00d0*/ 	.byte	0x03, 0x1b
        /*00d2*/ 	.short	0x00ff


	//----- nvinfo : EIATTR_NUM_BARRIERS
	.align		4
        /*00d4*/ 	.byte	0x02, 0x4c
        /*00d6*/ 	.byte	0x04
	.zero		1


	//----- nvinfo : EIATTR_INT_WARP_WIDE_INSTR_OFFSETS
	.align		4
        /*00d8*/ 	.byte	0x04, 0x31
        /*00da*/ 	.short	(.L_44 - .L_43)


	//   ....[0]....
.L_43:
        /*00dc*/ 	.word	0x00003500


	//   ....[1]....
        /*00e0*/ 	.word	0x00003530


	//----- nvinfo : EIATTR_COOP_GROUP_MASK_REGIDS
	.align		4
.L_44:
        /*00e4*/ 	.byte	0x04, 0x29
        /*00e6*/ 	.short	(.L_46 - .L_45)


	//   ....[0]....
.L_45:
        /*00e8*/ 	.word	0xffffffff


	//   ....[1]....
        /*00ec*/ 	.word	0xffffffff


	//   ....[2]....
        /*00f0*/ 	.word	0xffffffff


	//   ....[3]....
        /*00f4*/ 	.word	0xffffffff


	//   ....[4]....
        /*00f8*/ 	.word	0xffffffff


	//   ....[5]....
        /*00fc*/ 	.word	0xffffffff


	//   ....[6]....
        /*0100*/ 	.word	0xffffffff


	//   ....[7]....
        /*0104*/ 	.word	0xffffffff


	//----- nvinfo : EIATTR_COOP_GROUP_INSTR_OFFSETS
	.align		4
.L_46:
        /*0108*/ 	.byte	0x04, 0x28
        /*010a*/ 	.short	(.L_48 - .L_47)


	//   ....[0]....
.L_47:
        /*010c*/ 	.word	0x000003e0


	//   ....[1]....
        /*0110*/ 	.word	0x00000550


	//   ....[2]....
        /*0114*/ 	.word	0x000006a0


	//   ....[3]....
        /*0118*/ 	.word	0x00001e40


	//   ....[4]....
        /*011c*/ 	.word	0x00002450


	//   ....[5]....
        /*0120*/ 	.word	0x00002fa0


	//   ....[6]....
        /*0124*/ 	.word	0x00003380


	//   ....[7]....
        /*0128*/ 	.word	0x000035e0


	//----- nvinfo : EIATTR_VRC_CTA_INIT_COUNT
	.align		4
.L_48:
        /*012c*/ 	.byte	0x02, 0x4a
        /*012e*/ 	.byte	0x80
	.zero		1


	//----- nvinfo : EIATTR_MBARRIER_INSTR_OFFSETS
	.align		4
        /*0130*/ 	.byte	0x04, 0x39
        /*0132*/ 	.short	(.L_50 - .L_49)


	//   ....[0]....
.L_49:
        /*0134*/ 	.word	0x000002d0
        /*0138*/ 	.word	0x000000ff
        /*013c*/ 	.word	0x00000000
        /*0140*/ 	.short	0x0100
        /*0142*/ 	.byte	0x05
	.zero		1


	//   ....[1]....
        /*0144*/ 	.word	0x000002e0
        /*0148*/ 	.word	0x000000ff
        /*014c*/ 	.word	0x00000008
        /*0150*/ 	.short	0x0100
        /*0152*/ 	.byte	0x05
	.zero		1


	//   ....[2]....
        /*0154*/ 	.word	0x000002f0
        /*0158*/ 	.word	0x000000ff
        /*015c*/ 	.word	0x00000010
        /*0160*/ 	.short	0x0100
        /*0162*/ 	.byte	0x05
	.zero		1


	//   ....[3]....
        /*0164*/ 	.word	0x00000300
        /*0168*/ 	.word	0x000000ff
        /*016c*/ 	.word	0x00000018
        /*0170*/ 	.short	0x0100
        /*0172*/ 	.byte	0x05
	.zero		1


	//   ....[4]....
        /*0174*/ 	.word	0x00000310
        /*0178*/ 	.word	0x000000ff
        /*017c*/ 	.word	0x00000020
        /*0180*/ 	.short	0x0100
        /*0182*/ 	.byte	0x05
	.zero		1


	//   ....[5]....
        /*0184*/ 	.word	0x00000320
        /*0188*/ 	.word	0x000000ff
        /*018c*/ 	.word	0x00000028
        /*0190*/ 	.short	0x0100
        /*0192*/ 	.byte	0x05
	.zero		1


	//   ....[6]....
        /*0194*/ 	.word	0x00000330
        /*0198*/ 	.word	0x000000ff
        /*019c*/ 	.word	0x00000030
        /*01a0*/ 	.short	0x0100
        /*01a2*/ 	.byte	0x05
	.zero		1


	//   ....[7]....
        /*01a4*/ 	.word	0x00000340
        /*01a8*/ 	.word	0x000000ff
        /*01ac*/ 	.word	0x00000038
        /*01b0*/ 	.short	0x0100
        /*01b2*/ 	.byte	0x05
	.zero		1


	//   ....[8]....
        /*01b4*/ 	.word	0x00000350
        /*01b8*/ 	.word	0x000000ff
        /*01bc*/ 	.word	0x00000040
        /*01c0*/ 	.short	0x0100
        /*01c2*/ 	.byte	0x05
	.zero		1


	//   ....[9]....
        /*01c4*/ 	.word	0x00000360
        /*01c8*/ 	.word	0x000000ff
        /*01cc*/ 	.word	0x00000048
        /*01d0*/ 	.short	0x0100
        /*01d2*/ 	.byte	0x05
	.zero		1


	//   ....[10]....
        /*01d4*/ 	.word	0x00000370
        /*01d8*/ 	.word	0x000000ff
        /*01dc*/ 	.word	0x00000050
        /*01e0*/ 	.short	0x0100
        /*01e2*/ 	.byte	0x05
	.zero		1


	//   ....[11]....
        /*01e4*/ 	.word	0x00000380
        /*01e8*/ 	.word	0x000000ff
        /*01ec*/ 	.word	0x00000058
        /*01f0*/ 	.short	0x0100
        /*01f2*/ 	.byte	0x05
	.zero		1


	//   ....[12]....
        /*01f4*/ 	.word	0x000004f0
        /*01f8*/ 	.word	0x000000ff
        /*01fc*/ 	.word	0x00000060
        /*0200*/ 	.short	0x0100
        /*0202*/ 	.byte	0x06
	.zero		1


	//   ....[13]....
        /*0204*/ 	.word	0x00000500
        /*0208*/ 	.word	0x000000ff
        /*020c*/ 	.word	0x00000068
        /*0210*/ 	.short	0x0100
        /*0212*/ 	.byte	0x06
	.zero		1


	//   ....[14]....
        /*0214*/ 	.word	0x00000640
        /*0218*/ 	.word	0x000000ff
        /*021c*/ 	.word	0x00000070
        /*0220*/ 	.short	0x0100
        /*0222*/ 	.byte	0x05
	.zero		1


	//   ....[15]....
        /*0224*/ 	.word	0x00000ab0
        /*0228*/ 	.word	0x000000ff
        /*022c*/ 	.word	0x00000030
        /*0230*/ 	.short	0x010a
        /*0232*/ 	.byte	0x06
	.zero		1


	//   ....[16]....
        /*0234*/ 	.word	0x00000c60
        /*0238*/ 	.word	0x000000ff
        /*023c*/ 	.word	0x00000030
        /*0240*/ 	.short	0x010a
        /*0242*/ 	.byte	0x19
	.zero		1


	//   ....[17]....
        /*0244*/ 	.word	0x00000ef0
        /*0248*/ 	.word	0x000000ff
        /*024c*/ 	.word	0x00000030
        /*0250*/ 	.short	0x010a
        /*0252*/ 	.byte	0x22
	.zero		1


	//   ....[18]....
        /*0254*/ 	.word	0x00001280
        /*0258*/ 	.word	0x000000ff
        /*025c*/ 	.word	0x00000030
        /*0260*/ 	.short	0x010a
        /*0262*/ 	.byte	0x04
	.zero		1


	//   ....[19]....
        /*0264*/ 	.word	0x00001870
        /*0268*/ 	.word	0x000000ff
        /*026c*/ 	.word	0x00000000
        /*0270*/ 	.short	0x010a
        /*0272*/ 	.byte	0x18
	.zero		1


	//   ....[20]....
        /*0274*/ 	.word	0x00001880
        /*0278*/ 	.word	0x000000ff
        /*027c*/ 	.word	0x00000068
        /*0280*/ 	.short	0x010a
        /*0282*/ 	.byte	0x0c
	.zero		1


	//   ....[21]....
        /*0284*/ 	.word	0x00001ad0
        /*0288*/ 	.word	0x000000ff
        /*028c*/ 	.word	0x00000000
        /*0290*/ 	.short	0x010a
        /*0292*/ 	.byte	0x10
	.zero		1


	//   ....[22]....
        /*0294*/ 	.word	0x00001ce0
        /*0298*/ 	.word	0x000000ff
        /*029c*/ 	.word	0x00000000
        /*02a0*/ 	.short	0x010a
        /*02a2*/ 	.byte	0x18
	.zero		1


	//   ....[23]....
        /*02a4*/ 	.word	0x00001dd0
        /*02a8*/ 	.word	0x00000007
        /*02ac*/ 	.word	0x00000068
        /*02b0*/ 	.short	0x010a
        /*02b2*/ 	.byte	0xff
	.zero		1


	//   ....[24]....
        /*02b4*/ 	.word	0x000020c0
        /*02b8*/ 	.word	0x00000000
        /*02bc*/ 	.word	0x00000000
        /*02c0*/ 	.short	0x010a
        /*02c2*/ 	.byte	0xff
	.zero		1


	//   ....[25]....
        /*02c4*/ 	.word	0x000020e0
        /*02c8*/ 	.word	0x00000000
        /*02cc*/ 	.word	0x00000000
        /*02d0*/ 	.short	0x010a
        /*02d2*/ 	.byte	0xff
	.zero		1


	//   ....[26]....
        /*02d4*/ 	.word	0x000022c0
        /*02d8*/ 	.word	0x00000008
        /*02dc*/ 	.word	0x00000000
        /*02e0*/ 	.short	0x010a
        /*02e2*/ 	.byte	0xff
	.zero		1


	//   ....[27]....
        /*02e4*/ 	.word	0x000022e0
        /*02e8*/ 	.word	0x00000008
        /*02ec*/ 	.word	0x00000000
        /*02f0*/ 	.short	0x010a
        /*02f2*/ 	.byte	0xff
	.zero		1


	//   ....[28]....
        /*02f4*/ 	.word	0x000023d0
        /*02f8*/ 	.word	0x00000008
        /*02fc*/ 	.word	0x00000000
        /*0300*/ 	.short	0x0101
        /*0302*/ 	.byte	0xff
	.zero		1


	//   ....[29]....
        /*0304*/ 	.word	0x000029e0
        /*0308*/ 	.word	0x00000004
        /*030c*/ 	.word	0x00000060
        /*0310*/ 	.short	0x010a
        /*0312*/ 	.byte	0xff
	.zero		1


	//   ....[30]....
        /*0314*/ 	.word	0x00003140
        /*0318*/ 	.word	0x00000002
        /*031c*/ 	.word	0x00000000
        /*0320*/ 	.short	0x0101
        /*0322*/ 	.byte	0xff
	.zero		1


	//   ....[31]....
        /*0324*/ 	.word	0x00003350
        /*0328*/ 	.word	0x00000005
        /*032c*/ 	.word	0x00000000
        /*0330*/ 	.short	0x0101
        /*0332*/ 	.byte	0xff
	.zero		1


	//   ....[32]....
        /*0334*/ 	.word	0x00003360
        /*0338*/ 	.word	0x00000002
        /*033c*/ 	.word	0x00000070
        /*0340*/ 	.short	0x010a
        /*0342*/ 	.byte	0xff
	.zero		1


	//   ....[33]....
        /*0344*/ 	.word	0x00003640
        /*0348*/ 	.word	0x00000000
        /*034c*/ 	.word	0x00000030
        /*0350*/ 	.short	0x010a
        /*0352*/ 	.byte	0xff
	.zero		1


	//   ....[34]....
        /*0354*/ 	.word	0x000036c0
        /*0358*/ 	.word	0x00000000
        /*035c*/ 	.word	0x00000030
        /*0360*/ 	.short	0x010a
        /*0362*/ 	.byte	0xff
	.zero		1


	//   ....[35]....
        /*0364*/ 	.word	0x00003740
        /*0368*/ 	.word	0x00000000
        /*036c*/ 	.word	0x00000068
        /*0370*/ 	.short	0x010a
        /*0372*/ 	.byte	0xff
	.zero		1


	//   ....[36]....
        /*0374*/ 	.word	0x000037c0
        /*0378*/ 	.word	0x00000000
        /*037c*/ 	.word	0x00000000
        /*0380*/ 	.short	0x010a
        /*0382*/ 	.byte	0xff
	.zero		1


	//   ....[37]....
        /*0384*/ 	.word	0x00003820
        /*0388*/ 	.word	0x00000007
        /*038c*/ 	.word	0x00000068
        /*0390*/ 	.short	0x010a
        /*0392*/ 	.byte	0xff
	.zero		1


	//   ....[38]....
        /*0394*/ 	.word	0x00003880
        /*0398*/ 	.word	0x00000000
        /*039c*/ 	.word	0x00000000
        /*03a0*/ 	.short	0x010a
        /*03a2*/ 	.byte	0xff
	.zero		1


	//   ....[39]....
        /*03a4*/ 	.word	0x000038e0
        /*03a8*/ 	.word	0x00000008
        /*03ac*/ 	.word	0x00000000
        /*03b0*/ 	.short	0x010a
        /*03b2*/ 	.byte	0xff
	.zero		1


	//   ....[40]....
        /*03b4*/ 	.word	0x00003950
        /*03b8*/ 	.word	0x00000004
        /*03bc*/ 	.word	0x00000060
        /*03c0*/ 	.short	0x010a
        /*03c2*/ 	.byte	0xff
	.zero		1


	//   ....[41]....
        /*03c4*/ 	.word	0x000039a0
        /*03c8*/ 	.word	0x00000002
        /*03cc*/ 	.word	0x00000070
        /*03d0*/ 	.short	0x010a
        /*03d2*/ 	.byte	0xff
	.zero		1


	//----- nvinfo : EIATTR_NUM_MBARRIERS
	.align		4
.L_50:
        /*03d4*/ 	.byte	0x03, 0x38
        /*03d6*/ 	.short	0x000f


	//----- nvinfo : EIATTR_EXIT_INSTR_OFFSETS
	.align		4
        /*03d8*/ 	.byte	0x04, 0x1c
        /*03da*/ 	.short	(.L_52 - .L_51)


	//   ....[0]....
.L_51:
        /*03dc*/ 	.word	0x00001e00


	//   ....[1]....
        /*03e0*/ 	.word	0x00003600


	//----- nvinfo : EIATTR_REQNTID
	.align		4
.L_52:
        /*03e4*/ 	.byte	0x04, 0x10
        /*03e6*/ 	.short	(.L_54 - .L_53)
.L_53:
        /*03e8*/ 	.word	0x000000c0
        /*03ec*/ 	.word	0x00000001
        /*03f0*/ 	.word	0x00000001


	//----- nvinfo : EIATTR_CRS_STACK_SIZE
	.align		4
.L_54:
        /*03f4*/ 	.byte	0x04, 0x1e
        /*03f6*/ 	.short	(.L_56 - .L_55)
.L_55:
        /*03f8*/ 	.word	0x00000000


	//----- nvinfo : EIATTR_CBANK_PARAM_SIZE
	.align		4
.L_56:
        /*03fc*/ 	.byte	0x03, 0x19
        /*03fe*/ 	.short	0x02ec


	//----- nvinfo : EIATTR_PARAM_CBANK
	.align		4
        /*0400*/ 	.byte	0x04, 0x0a
        /*0402*/ 	.short	(.L_58 - .L_57)
	.align		4
.L_57:
        /*0404*/ 	.word	index@(.nv.constant0.kernel_cutlass_kernel_cudnngemm_amaxdense_blockscaled_gemm_persistent_amaxSm100BlockScaledPersistentDenseGemmKernel_object_at__TiledMMA_ThrLayoutVMNK21111000_PermutationMNK____MMAAtom_Thr_0)
        /*0408*/ 	.short	0x0380
        /*040a*/ 	.short	0x02ec


	//----- nvinfo : EIATTR_SW_WAR
	.align		4
.L_58:
        /*040c*/ 	.byte	0x04, 0x36
        /*040e*/ 	.short	(.L_60 - .L_59)
.L_59:
        /*0410*/ 	.word	0x00000008
.L_60:


//--------------------- .nv.compat                --------------------------
	.section	.nv.compat,"",@"SHT_CUDA_COMPAT_INFO"
	.align	4
        /*0000*/ 	.byte	0x02, 0x02, 0x02, 0x00, 0x02, 0x05, 0x05, 0x00, 0x02, 0x03, 0x01, 0x00, 0x02, 0x06, 0x01, 0x00


//--------------------- .nv.callgraph             --------------------------
	.section	.nv.callgraph,"",@"SHT_CUDA_CALLGRAPH"
	.align	4
	.sectionentsize	8
	.align		4
        /*0000*/ 	.word	0x00000000
	.align		4
        /*0004*/ 	.word	0xffffffff
	.align		4
        /*0008*/ 	.word	0x00000000
	.align		4
        /*000c*/ 	.word	0xfffffffe
	.align		4
        /*0010*/ 	.word	0x00000000
	.align		4
        /*0014*/ 	.word	0xfffffffd
	.align		4
        /*0018*/ 	.word	0x00000000
	.align		4
        /*001c*/ 	.word	0xfffffffc


//--------------------- .text.kernel_cutlass_kernel_cudnngemm_amaxdense_blockscaled_gemm_persistent_amaxSm100BlockScaledPersistentDenseGemmKernel_object_at__TiledMMA_ThrLayoutVMNK21111000_PermutationMNK____MMAAtom_Thr_0 --------------------------
	.section	.text.kernel_cutlass_kernel_cudnngemm_amaxdense_blockscaled_gemm_persistent_amaxSm100BlockScaledPersistentDenseGemmKernel_object_at__TiledMMA_ThrLayoutVMNK21111000_PermutationMNK____MMAAtom_Thr_0,"ax",@progbits
	.align	128
        .global         kernel_cutlass_kernel_cudnngemm_amaxdense_blockscaled_gemm_persistent_amaxSm100BlockScaledPersistentDenseGemmKernel_object_at__TiledMMA_ThrLayoutVMNK21111000_PermutationMNK____MMAAtom_Thr_0
        .type           kernel_cutlass_kernel_cudnngemm_amaxdense_blockscaled_gemm_persistent_amaxSm100BlockScaledPersistentDenseGemmKernel_object_at__TiledMMA_ThrLayoutVMNK21111000_PermutationMNK____MMAAtom_Thr_0,@function
        .size           kernel_cutlass_kernel_cudnngemm_amaxdense_blockscaled_gemm_persistent_amaxSm100BlockScaledPersistentDenseGemmKernel_object_at__TiledMMA_ThrLayoutVMNK21111000_PermutationMNK____MMAAtom_Thr_0,(.L_x_70 - kernel_cutlass_kernel_cudnngemm_amaxdense_blockscaled_gemm_persistent_amaxSm100BlockScaledPersistentDenseGemmKernel_object_at__TiledMMA_ThrLayoutVMNK21111000_PermutationMNK____MMAAtom_Thr_0)
        .other          kernel_cutlass_kernel_cudnngemm_amaxdense_blockscaled_gemm_persistent_amaxSm100BlockScaledPersistentDenseGemmKernel_object_at__TiledMMA_ThrLayoutVMNK21111000_PermutationMNK____MMAAtom_Thr_0,@"STO_CUDA_ENTRY STV_DEFAULT"
kernel_cutlass_kernel_cudnngemm_amaxdense_blockscaled_gemm_persistent_amaxSm100BlockScaledPersistentDenseGemmKernel_object_at__TiledMMA_ThrLayoutVMNK21111000_PermutationMNK____MMAAtom_Thr_0:
.text.kernel_cutlass_kernel_cudnngemm_amaxdense_blockscaled_gemm_persistent_amaxSm100BlockScaledPersistentDenseGemmKernel_object_at__TiledMMA_ThrLayoutVMNK21111000_PermutationMNK____MMAAtom_Thr_0:
[----:B------:R-:W1:Y:S01]  /*0000*/  LDC R1, c[0x0][0x37c] ;  /* 0x0000df00ff017b82 */ /* 0x000e620000000800 */
[----:B------:R-:W2:Y:S07]  /*0010*/  S2R R4, SR_TID.X ;  /* 0x0000000000047919 */ /* 0x000eae0000002100 */
[----:B------:R-:W3:Y:S01]  /*0020*/  S2UR UR12, SR_CgaCtaId ;  /* 0x00000000000c79c3 */ /* 0x000ee20000008800 */
[----:B------:R-:W4:Y:S01]  /*0030*/  LDCU.U8 UR7, c[0x0][0x382] ;  /* 0x00007040ff0777ac */ /* 0x000f220008000000 */
[----:B------:R-:W5:Y:S06]  /*0040*/  LDCU.U8 UR6, c[0x0][0x381] ;  /* 0x00007020ff0677ac */ /* 0x000f6c0008000000 */
[----:B------:R-:W2:Y:S01]  /*0050*/  S2UR UR31, SR_CTAID.X ;  /* 0x00000000001f79c3 */ /* 0x000ea20000002500 */
[----:B------:R-:W2:Y:S01]  /*0060*/  LDCU UR5, c[0x0][0x36c] ;  /* 0x00006d80ff0577ac */ /* 0x000ea20008000800 */
[----:B----4-:R-:W-:-:S02]  /*0070*/  ULOP3.LUT UR7, UR7, 0x1, URZ, 0xc0, !UPT ;  /* 0x0000000107077892 */ /* 0x010fc4000f8ec0ff */
[----:B-----5:R-:W-:Y:S02]  /*0080*/  ULOP3.LUT UR6, UR6, 0x1, URZ, 0xc0, !UPT ;  /* 0x0000000106067892 */ /* 0x020fe4000f8ec0ff */
[----:B---3--:R-:W-:Y:S02]  /*0090*/  ULEA.HI UR30, UR12, UR12, URZ, 0x1 ;  /* 0x0000000c0c1e7291 */ /* 0x008fe4000f8f08ff */
[----:B--2---:R-:W-:Y:S02]  /*00a0*/  UISETP.EQ.U32.AND UP3, UPT, UR5, 0x1, UPT ;  /* 0x000000010500788c */ /* 0x004fe4000bf62070 */
[----:B------:R-:W-:Y:S01]  /*00b0*/  UISETP.NE.U32.AND UP6, UPT, UR7, 0x1, UPT ;  /* 0x000000010700788c */ /* 0x000fe2000bfc5070 */
[----:B------:R-:W-:Y:S01]  /*00c0*/  SHF.R.U32.HI R5, RZ, 0x5, R4 ;  /* 0x00000005ff057819 */ /* 0x000fe20000011604 */
[----:B------:R-:W-:Y:S02]  /*00d0*/  ULOP3.LUT UR31, UR31, 0x1, URZ, 0xc0, !UPT ;  /* 0x000000011f1f7892 */ /* 0x000fe4000f8ec0ff */
[----:B------:R-:W-:Y:S01]  /*00e0*/  UISETP.NE.U32.AND UP5, UPT, UR6, 0x1, UPT ;  /* 0x000000010600788c */ /* 0x000fe2000bfa5070 */
[C---:B------:R-:W-:Y:S01]  /*00f0*/  R2UR UR4, R5.reuse ;  /* 0x00000000050472ca */ /* 0x040fe200000e0000 */
[----:B------:R-:W-:Y:S01]  /*0100*/  ULOP3.LUT UR29, UR30, 0xfffffffe, URZ, 0xc0, !UPT ;  /* 0xfffffffe1e1d7892 */ /* 0x000fe2000f8ec0ff */
[----:B------:R-:W-:-:S11]  /*0110*/  ISETP.NE.AND P0, PT, R5, 0x5, PT ;  /* 0x000000050500780c */ /* 0x000fd60003f05270 */
[----:B------:R-:W-:Y:S02]  /*0120*/  UISETP.NE.AND UP4, UPT, UR4, URZ, UPT ;  /* 0x000000ff0400728c */ /* 0x000fe4000bf85270 */
[----:B-1----:R-:W-:Y:S09]  /*0130*/  @P0 BRA `(.L_x_0) ;  /* 0x0000000000440947 */ /* 0x002ff20003800000 */
[----:B------:R-:W1:Y:S02]  /*0140*/  LDCU.64 UR4, c[0x0][0x348] ;  /* 0x00006900ff0477ac */ /* 0x000e640008000a00 */
[----:B-1----:R-:W-:Y:S02]  /*0150*/  UIADD3 UR14, UP1, UPT, UR4, 0x40, URZ ;  /* 0x00000040040e7890 */ /* 0x002fe4000ff3e0ff */
[----:B------:R-:W-:Y:S02]  /*0160*/  UIADD3 UR10, UP0, UPT, UR4, 0xc0, URZ ;  /* 0x000000c0040a7890 */ /* 0x000fe4000ff1e0ff */
[----:B------:R-:W-:Y:S02]  /*0170*/  UIADD3 UR8, UP2, UPT, UR4, 0x140, URZ ;  /* 0x0000014004087890 */ /* 0x000fe4000ff5e0ff */
[----:B------:R-:W-:Y:S02]  /*0180*/  UIADD3.X UR15, UPT, UPT, URZ, UR5, URZ, UP1, !UPT ;  /* 0x00000005ff0f7290 */ /* 0x000fe40008ffe4ff */
[----:B------:R-:W-:-:S02]  /*0190*/  UIADD3 UR6, UP1, UPT, UR4, 0x1c0, URZ ;  /* 0x000001c004067890 */ /* 0x000fc4000ff3e0ff */
[----:B------:R-:W-:Y:S02]  /*01a0*/  UIADD3.X UR11, UPT, UPT, URZ, UR5, URZ, UP0, !UPT ;  /* 0x00000005ff0b7290 */ /* 0x000fe400087fe4ff */
[----:B------:R-:W-:Y:S02]  /*01b0*/  UIADD3 UR4, UP0, UPT, UR4, 0x240, URZ ;  /* 0x0000024004047890 */ /* 0x000fe4000ff1e0ff */
[----:B------:R-:W-:Y:S01]  /*01c0*/  UIADD3.X UR9, UPT, UPT, URZ, UR5, URZ, UP2, !UPT ;  /* 0x00000005ff097290 */ /* 0x000fe200097fe4ff */
[----:B------:R1:W-:Y:S01]  /*01d0*/  UTMACCTL.PF [UR14] ;  /* 0x000000000e0079b9 */ /* 0x0003e20008040000 */
[----:B------:R-:W-:-:S03]  /*01e0*/  UIADD3.X UR7, UPT, UPT, URZ, UR5, URZ, UP1, !UPT ;  /* 0x00000005ff077290 */ /* 0x000fc60008ffe4ff */
[----:B------:R1:W-:Y:S01]  /*01f0*/  UTMACCTL.PF [UR10] ;  /* 0x000000000a0079b9 */ /* 0x0003e20008040000 */
[----:B------:R-:W-:-:S03]  /*0200*/  UIADD3.X UR5, UPT, UPT, URZ, UR5, URZ, UP0, !UPT ;  /* 0x00000005ff057290 */ /* 0x000fc600087fe4ff */
[----:B------:R1:W-:Y:S02]  /*0210*/  UTMACCTL.PF [UR8] ;  /* 0x00000000080079b9 */ /* 0x0003e40008040000 */
[----:B------:R1:W-:Y:S04]  /*0220*/  UTMACCTL.PF [UR6] ;  /* 0x00000000060079b9 */ /* 0x0003e80008040000 */
[----:B------:R1:W-:Y:S02]  /*0230*/  UTMACCTL.PF [UR4] ;  /* 0x00000000040079b9 */ /* 0x0003e40008040000 */
[----:B-1----:R-:W-:Y:S01]  /*0240*/  NOP ;  /* 0x0000000000007918 */ /* 0x002fe20000000000 */
.L_x_0:
[----:B------:R-:W-:Y:S05]  /*0250*/  BRA.U UP4, `(.L_x_1) ;  /* 0x0000000104507547 */ /* 0x000fea000b800000 */
[----:B------:R-:W-:Y:S01]  /*0260*/  UMOV UR5, 0x400 ;  /* 0x0000040000057882 */ /* 0x000fe20000000000 */
[----:B------:R-:W-:Y:S01]  /*0270*/  UMOV UR4, 0x1 ;  /* 0x0000000100047882 */ /* 0x000fe20000000000 */
[----:B------:R-:W-:Y:S02]  /*0280*/  ULEA UR5, UR12, UR5, 0x18 ;  /* 0x000000050c057291 */ /* 0x000fe4000f8ec0ff */
[----:B------:R-:W-:-:S04]  /*0290*/  UIADD3 UR6, UPT, UPT, -UR4, 0x100000, URZ ;  /* 0x0010000004067890 */ /* 0x000fc8000fffe1ff */
[----:B------:R-:W-:Y:S02]  /*02a0*/  USHF.L.U32 UR7, UR6, 0xb, URZ ;  /* 0x0000000b06077899 */ /* 0x000fe400080006ff */
[----:B------:R-:W-:Y:S01]  /*02b0*/  USHF.L.U32 UR6, UR6, 0x1, URZ ;  /* 0x0000000106067899 */ /* 0x000fe200080006ff */
[----:B------:R-:W1:Y:S11]  /*02c0*/  FENCE.VIEW.ASYNC.S ;  /* 0x00000000000073c6 */ /* 0x000e760000000000 */
[----:B-1----:R1:W2:Y:S01]  /*02d0*/  SYNCS.EXCH.64 URZ, [UR5], UR6 ;  /* 0x0000000605ff75b2 */ /* 0x0022a20008000100 */
[----:B------:R1:W3:Y:S01]  /*02e0*/  SYNCS.EXCH.64 URZ, [UR5+0x8], UR6 ;  /* 0x0000080605ff75b2 */ /* 0x0002e20008000100 */
[----:B------:R1:W4:Y:S01]  /*02f0*/  SYNCS.EXCH.64 URZ, [UR5+0x10], UR6 ;  /* 0x0000100605ff75b2 */ /* 0x0003220008000100 */
[----:B------:R1:W5:Y:S01]  /*0300*/  SYNCS.EXCH.64 URZ, [UR5+0x18], UR6 ;  /* 0x0000180605ff75b2 */ /* 0x0003620008000100 */
[----:B------:R1:W1:Y:S01]  /*0310*/  SYNCS.EXCH.64 URZ, [UR5+0x20], UR6 ;  /* 0x0000200605ff75b2 */ /* 0x0002620008000100 */
[----:B------:R1:W1:Y:S01]  /*0320*/  SYNCS.EXCH.64 URZ, [UR5+0x28], UR6 ;  /* 0x0000280605ff75b2 */ /* 0x0002620008000100 */
[----:B------:R1:W1:Y:S01]  /*0330*/  SYNCS.EXCH.64 URZ, [UR5+0x30], UR6 ;  /* 0x0000300605ff75b2 */ /* 0x0002620008000100 */
[----:B------:R1:W1:Y:S01]  /*0340*/  SYNCS.EXCH.64 URZ, [UR5+0x38], UR6 ;  /* 0x0000380605ff75b2 */ /* 0x0002620008000100 */
[----:B------:R1:W1:Y:S01]  /*0350*/  SYNCS.EXCH.64 URZ, [UR5+0x40], UR6 ;  /* 0x0000400605ff75b2 */ /* 0x0002620008000100 */
[----:B------:R1:W1:Y:S01]  /*0360*/  SYNCS.EXCH.64 URZ, [UR5+0x48], UR6 ;  /* 0x0000480605ff75b2 */ /* 0x0002620008000100 */
[----:B------:R1:W1:Y:S01]  /*0370*/  SYNCS.EXCH.64 URZ, [UR5+0x50], UR6 ;  /* 0x0000500605ff75b2 */ /* 0x0002620008000100 */
[----:B------:R1:W1:Y:S01]  /*0380*/  SYNCS.EXCH.64 URZ, [UR5+0x58], UR6 ;  /* 0x0000580605ff75b2 */ /* 0x0002620008000100 */
[----:B------:R-:W-:Y:S01]  /*0390*/  NOP ;  /* 0x0000000000007918 */ /* 0x000fe20000000000 */
.L_x_1:
[----:B------:R-:W-:Y:S01]  /*03a0*/  NOP ;  /* 0x0000000000007918 */ /* 0x000fe20000000000 */
[----:B------:R-:W-:Y:S05]  /*03b0*/  BRA.U !UP3, `(.L_x_2) ;  /* 0x000000010b087547 */ /* 0x000fea000b800000 */
[----:B-12345:R-:W-:Y:S01]  /*03c0*/  UCGABAR_ARV ;  /* 0x00000000000079c7 */ /* 0x03efe20008000000 */
[----:B------:R-:W-:Y:S05]  /*03d0*/  BRA `(.L_x_3) ;  /* 0x0000000000047947 */ /* 0x000fea0003800000 */
.L_x_2:
[----:B-12345:R-:W-:Y:S01]  /*03e0*/  NOP ;  /* 0x0000000000007918 */ /* 0x03efe20000000000 */
.L_x_3:
[----:B------:R-:W-:Y:S05]  /*03f0*/  BRA.U !UP3, `(.L_x_4) ;  /* 0x000000010b0c7547 */ /* 0x000fea000b800000 */
[----:B------:R-:W-:Y:S01]  /*0400*/  UCGABAR_WAIT ;  /* 0x0000000000007dc7 */ /* 0x000fe20008000000 */
[----:B------:R-:W-:Y:S01]  /*0410*/  CCTL.IVALL ;  /* 0x00000000ff00798f */ /* 0x000fe20002000000 */
[----:B------:R-:W-:Y:S05]  /*0420*/  BRA `(.L_x_5) ;  /* 0x0000000000047947 */ /* 0x000fea0003800000 */
.L_x_4:
[----:B------:R-:W-:Y:S06]  /*0430*/  BAR.SYNC.DEFER_BLOCKING 0x0 ;  /* 0x0000000000007b1d */ /* 0x000fec0000010000 */
.L_x_5:
[----:B------:R-:W-:Y:S01]  /*0440*/  @!UP4 UMOV UR6, 0x400 ;  /* 0x000004000006c882 */ /* 0x000fe20000000000 */
[----:B------:R-:W-:Y:S01]  /*0450*/  UMOV UR5, 0x1 ;  /* 0x0000000100057882 */ /* 0x000fe20000000000 */
[----:B------:R-:W-:Y:S01]  /*0460*/  UMOV UR4, 0x8 ;  /* 0x0000000800047882 */ /* 0x000fe20000000000 */
[----:B------:R-:W-:Y:S02]  /*0470*/  @!UP4 ULEA UR6, UR12, UR6, 0x18 ;  /* 0x000000060c06c291 */ /* 0x000fe4000f8ec0ff */
[----:B------:R-:W-:-:S04]  /*0480*/  @!UP4 UIADD3 UR8, UPT, UPT, -UR5, 0x100000, URZ ;  /* 0x001000000508c890 */ /* 0x000fc8000fffe1ff */
[----:B------:R-:W-:Y:S02]  /*0490*/  @!UP4 USHF.L.U32 UR9, UR8, 0xb, URZ ;  /* 0x0000000b0809c899 */ /* 0x000fe400080006ff */
[----:B------:R-:W-:Y:S02]  /*04a0*/  @!UP4 USHF.L.U32 UR8, UR8, 0x1, URZ ;  /* 0x000000010808c899 */ /* 0x000fe400080006ff */
[----:B------:R-:W-:-:S04]  /*04b0*/  @!UP4 UIADD3 UR4, UPT, UPT, -UR4, 0x100000, URZ ;  /* 0x001000000404c890 */ /* 0x000fc8000fffe1ff */
[----:B------:R-:W-:Y:S02]  /*04c0*/  @!UP4 USHF.L.U32 UR5, UR4, 0xb, URZ ;  /* 0x0000000b0405c899 */ /* 0x000fe400080006ff */
[----:B------:R-:W-:Y:S01]  /*04d0*/  @!UP4 USHF.L.U32 UR4, UR4, 0x1, URZ ;  /* 0x000000010404c899 */ /* 0x000fe200080006ff */
[----:B------:R-:W1:Y:S03]  /*04e0*/  FENCE.VIEW.ASYNC.S ;  /* 0x00000000000073c6 */ /* 0x000e660000000000 */
[----:B-1----:R1:W2:Y:S08]  /*04f0*/  @!UP4 SYNCS.EXCH.64 URZ, [UR6+0x60], UR8 ;  /* 0x0000600806ffc5b2 */ /* 0x0022b00008000100 */
[----:B------:R1:W3:Y:S01]  /*0500*/  @!UP4 SYNCS.EXCH.64 URZ, [UR6+0x68], UR4 ;  /* 0x0000680406ffc5b2 */ /* 0x0002e20008000100 */
[----:B------:R-:W-:Y:S01]  /*0510*/  NOP ;  /* 0x0000000000007918 */ /* 0x000fe20000000000 */
[----:B------:R-:W-:Y:S05]  /*0520*/  BRA.U !UP3, `(.L_x_6) ;  /* 0x000000010b087547 */ /* 0x000fea000b800000 */
[----:B--23--:R-:W-:Y:S01]  /*0530*/  UCGABAR_ARV ;  /* 0x00000000000079c7 */ /* 0x00cfe20008000000 */
[----:B------:R-:W-:Y:S05]  /*0540*/  BRA `(.L_x_7) ;  /* 0x0000000000047947 */ /* 0x000fea0003800000 */
.L_x_6:
[----:B--23--:R-:W-:Y:S01]  /*0550*/  NOP ;  /* 0x0000000000007918 */ /* 0x00cfe20000000000 */
.L_x_7:
[----:B------:R-:W-:Y:S05]  /*0560*/  BRA.U !UP3, `(.L_x_8) ;  /* 0x000000010b0c7547 */ /* 0x000fea000b800000 */
[----:B------:R-:W-:Y:S01]  /*0570*/  UCGABAR_WAIT ;  /* 0x0000000000007dc7 */ /* 0x000fe20008000000 */
[----:B------:R-:W-:Y:S01]  /*0580*/  CCTL.IVALL ;  /* 0x00000000ff00798f */ /* 0x000fe20002000000 */
[----:B------:R-:W-:Y:S05]  /*0590*/  BRA `(.L_x_9) ;  /* 0x0000000000047947 */ /* 0x000fea0003800000 */
.L_x_8:
[----:B------:R-:W-:Y:S06]  /*05a0*/  BAR.SYNC.DEFER_BLOCKING 0x0 ;  /* 0x0000000000007b1d */ /* 0x000fec0000010000 */
.L_x_9:
[----:B------:R-:W-:Y:S05]  /*05b0*/  @P0 BRA `(.L_x_10) ;  /* 0x0000000000280947 */ /* 0x000fea0003800000 */
[----:B-1----:R-:W-:Y:S01]  /*05c0*/  UMOV UR5, 0x400 ;  /* 0x0000040000057882 */ /* 0x002fe20000000000 */
[----:B------:R-:W-:Y:S01]  /*05d0*/  UMOV UR4, 0x20 ;  /* 0x0000002000047882 */ /* 0x000fe20000000000 */
[----:B------:R-:W-:Y:S02]  /*05e0*/  ULEA UR5, UR12, UR5, 0x18 ;  /* 0x000000050c057291 */ /* 0x000fe4000f8ec0ff */
[----:B------:R-:W-:-:S04]  /*05f0*/  UIADD3 UR6, UPT, UPT, -UR4, 0x100000, URZ ;  /* 0x0010000004067890 */ /* 0x000fc8000fffe1ff */
[----:B------:R-:W-:Y:S02]  /*0600*/  USHF.L.U32 UR7, UR6, 0xb, URZ ;  /* 0x0000000b06077899 */ /* 0x000fe400080006ff */
[----:B------:R-:W-:Y:S01]  /*0610*/  USHF.L.U32 UR6, UR6, 0x1, URZ ;  /* 0x0000000106067899 */ /* 0x000fe200080006ff */
[----:B------:R-:W-:Y:S01]  /*0620*/  ELECT P1, URZ, PT ;  /* 0x0000000000ff782f */ /* 0x000fe20003820000 */
[----:B------:R-:W1:Y:S10]  /*0630*/  FENCE.VIEW.ASYNC.S ;  /* 0x00000000000073c6 */ /* 0x000e740000000000 */
[----:B-1----:R2:W3:Y:S02]  /*0640*/  SYNCS.EXCH.64 URZ, [UR5+0x70], UR6 ;  /* 0x0000700605ff75b2 */ /* 0x0024e40008000100 */
[----:B--2---:R-:W-:Y:S01]  /*0650*/  NOP ;  /* 0x0000000000007918 */ /* 0x004fe20000000000 */
.L_x_10:
[----:B------:R-:W-:Y:S01]  /*0660*/  NOP ;  /* 0x0000000000007918 */ /* 0x000fe20000000000 */
[----:B------:R-:W-:Y:S05]  /*0670*/  BRA.U !UP3, `(.L_x_11) ;  /* 0x000000010b087547 */ /* 0x000fea000b800000 */
[----:B---3--:R-:W-:Y:S01]  /*0680*/  UCGABAR_ARV ;  /* 0x00000000000079c7 */ /* 0x008fe20008000000 */
[----:B------:R-:W-:Y:S05]  /*0690*/  BRA `(.L_x_12) ;  /* 0x0000000000047947 */ /* 0x000fea0003800000 */
.L_x_11:
[----:B---3--:R-:W-:Y:S01]  /*06a0*/  NOP ;  /* 0x0000000000007918 */ /* 0x008fe20000000000 */
.L_x_12:
[----:B------:R-:W-:Y:S05]  /*06b0*/  BRA.U !UP3, `(.L_x_13) ;  /* 0x000000010b0c7547 */ /* 0x000fea000b800000 */
[----:B------:R-:W-:Y:S01]  /*06c0*/  UCGABAR_WAIT ;  /* 0x0000000000007dc7 */ /* 0x000fe20008000000 */
[----:B------:R-:W-:Y:S01]  /*06d0*/  CCTL.IVALL ;  /* 0x00000000ff00798f */ /* 0x000fe20002000000 */
[----:B------:R-:W-:Y:S05]  /*06e0*/  BRA `(.L_x_14) ;  /* 0x0000000000047947 */ /* 0x000fea0003800000 */
.L_x_13:
[----:B------:R-:W-:Y:S06]  /*06f0*/  BAR.SYNC.DEFER_BLOCKING 0x0 ;  /* 0x0000000000007b1d */ /* 0x000fec0000010000 */
.L_x_14:
[----:B------:R-:W2:Y:S01]  /*0700*/  LDCU.U8 UR23, c[0x0][0x650] ;  /* 0x0000ca00ff1777ac */ /* 0x000ea20008000000 */
[----:B------:R-:W3:Y:S01]  /*0710*/  LDCU.U8 UR22, c[0x0][0x651] ;  /* 0x0000ca20ff1677ac */ /* 0x000ee20008000000 */
[----:B------:R-:W4:Y:S01]  /*0720*/  LDCU.U8 UR21, c[0x0][0x65c] ;  /* 0x0000cb80ff1577ac */ /* 0x000f220008000000 */
[----:B------:R-:W5:Y:S01]  /*0730*/  LDCU.U8 UR15, c[0x0][0x65d] ;  /* 0x0000cba0ff0f77ac */ /* 0x000f620008000000 */
[----:B------:R-:W1:Y:S01]  /*0740*/  LDCU.U8 UR14, c[0x0][0x668] ;  /* 0x0000cd00ff0e77ac */ /* 0x000e620008000000 */
[----:B------:R-:W1:Y:S01]  /*0750*/  LDCU.U8 UR13, c[0x0][0x669] ;  /* 0x0000cd20ff0d77ac */ /* 0x000e620008000000 */
[----:B------:R-:W-:Y:S01]  /*0760*/  UIADD3 UR28, UPT, UPT, -UR29, UR12, URZ ;  /* 0x0000000c1d1c7290 */ /* 0x000fe2000fffe1ff */
[----:B------:R-:W-:Y:S05]  /*0770*/  @P0 BRA `(.L_x_15) ;  /* 0x0000000800d80947 */ /* 0x000fea0003800000 */
[----:B------:R-:W5:Y:S01]  /*0780*/  S2UR UR41, SR_CTAID.Z ;  /* 0x00000000002979c3 */ /* 0x000f620000002700 */
[----:B------:R-:W-:Y:S01]  /*0790*/  UMOV UR40, 0x1 ;  /* 0x0000000100287882 */ /* 0x000fe20000000000 */
[----:B------:R-:W-:Y:S01]  /*07a0*/  UMOV UR39, URZ ;  /* 0x000000ff00277c82 */ /* 0x000fe20008000000 */
[----:B-----5:R-:W-:-:S09]  /*07b0*/  UISETP.GT.U32.AND UP0, UPT, UR41, 0xff, UPT ;  /* 0x000000ff2900788c */ /* 0x020fd2000bf04070 */
[----:B------:R-:W-:Y:S05]  /*07c0*/  BRA.U UP0, `(.L_x_16) ;  /* 0x0000000900407547 */ /* 0x000fea000b800000 */
[----:B-1----:R-:W1:Y:S01]  /*07d0*/  LDCU.64 UR4, c[0x0][0x648] ;  /* 0x0000c900ff0477ac */ /* 0x002e620008000a00 */
[----:B------:R-:W5:Y:S01]  /*07e0*/  S2UR UR35, SR_CgaCtaId ;  /* 0x00000000002379c3 */ /* 0x000f620000008800 */
[----:B------:R-:W4:Y:S01]  /*07f0*/  LDCU UR8, c[0x0][0x658] ;  /* 0x0000cb00ff0877ac */ /* 0x000f220008000800 */
[----:B------:R-:W3:Y:S01]  /*0800*/  LDCU.64 UR50, c[0x0][0x348] ;  /* 0x00006900ff3277ac */ /* 0x000ee20008000a00 */
[----:B------:R-:W-:Y:S01]  /*0810*/  USHF.L.U32 UR37, UR31, 0x7, URZ ;  /* 0x000000071f257899 */ /* 0x000fe200080006ff */
[----:B------:R-:W-:Y:S01]  /*0820*/  UMOV UR39, URZ ;  /* 0x000000ff00277c82 */ /* 0x000fe20008000000 */
[----:B------:R-:W-:Y:S01]  /*0830*/  UMOV UR40, 0x1 ;  /* 0x0000000100287882 */ /* 0x000fe20000000000 */
[----:B-1----:R-:W-:-:S04]  /*0840*/  UIMAD.WIDE.U32 UR6, UR41, UR5, URZ ;  /* 0x00000005290672a5 */ /* 0x002fc8000f8e00ff */
[----:B------:R-:W-:-:S04]  /*0850*/  UIADD3 UR5, UPT, UPT, UR41, -UR7, URZ ;  /* 0x8000000729057290 */ /* 0x000fc8000fffe0ff */
[----:B--2---:R-:W-:-:S04]  /*0860*/  USHF.R.U32.HI UR5, URZ, UR23, UR5 ;  /* 0x00000017ff057299 */ /* 0x004fc80008011605 */
[----:B------:R-:W-:-:S04]  /*0870*/  UIADD3 UR5, UPT, UPT, UR7, UR5, URZ ;  /* 0x0000000507057290 */ /* 0x000fc8000fffe0ff */
[----:B---3--:R-:W-:-:S04]  /*0880*/  USHF.R.U32.HI UR6, URZ, UR22, UR5 ;  /* 0x00000016ff067299 */ /* 0x008fc80008011605 */
[----:B------:R-:W-:-:S04]  /*0890*/  UIADD3 UR6, UPT, UPT, -UR6, URZ, URZ ;  /* 0x000000ff06067290 */ /* 0x000fc8000fffe1ff */
[----:B------:R-:W-:Y:S01]  /*08a0*/  UIMAD UR6, UR6, UR4, UR41 ;  /* 0x00000004060672a4 */ /* 0x000fe2000f8e0229 */
[----:B------:R-:W1:Y:S03]  /*08b0*/  LDCU.64 UR4, c[0x0][0x660] ;  /* 0x0000cc00ff0477ac */ /* 0x000e660008000a00 */
[----:B----4-:R-:W-:-:S04]  /*08c0*/  UIMAD.WIDE.U32 UR8, UR6, UR8, URZ ;  /* 0x00000008060872a5 */ /* 0x010fc8000f8e00ff */
[----:B------:R-:W-:-:S04]  /*08d0*/  UIADD3 UR7, UPT, UPT, UR6, -UR9, URZ ;  /* 0x8000000906077290 */ /* 0x000fc8000fffe0ff */
[----:B------:R-:W-:-:S04]  /*08e0*/  USHF.R.U32.HI UR7, URZ, UR21, UR7 ;  /* 0x00000015ff077299 */ /* 0x000fc80008011607 */
[----:B------:R-:W-:Y:S01]  /*08f0*/  UIADD3 UR7, UPT, UPT, UR9, UR7, URZ ;  /* 0x0000000709077290 */ /* 0x000fe2000fffe0ff */
[----:B------:R-:W2:Y:S03]  /*0900*/  LDCU UR9, c[0x0][0x374] ;  /* 0x00006e80ff0977ac */ /* 0x000ea60008000800 */
[----:B------:R-:W-:Y:S01]  /*0910*/  USHF.R.U32.HI UR7, URZ, UR15, UR7 ;  /* 0x0000000fff077299 */ /* 0x000fe20008011607 */
[----:B------:R-:W2:Y:S03]  /*0920*/  LDCU UR8, c[0x0][0x370] ;  /* 0x00006e00ff0877ac */ /* 0x000ea60008000800 */
[----:B-1----:R-:W-:Y:S01]  /*0930*/  UIMAD.WIDE.U32 UR10, UR7, UR5, URZ ;  /* 0x00000005070a72a5 */ /* 0x002fe2000f8e00ff */
[----:B------:R-:W1:Y:S03]  /*0940*/  LDCU UR38, c[0x0][0x378] ;  /* 0x00006f00ff2677ac */ /* 0x000e660008000800 */
[----:B------:R-:W-:-:S04]  /*0950*/  UIADD3 UR5, UPT, UPT, UR7, -UR11, URZ ;  /* 0x8000000b07057290 */ /* 0x000fc8000fffe0ff */
[----:B------:R-:W-:-:S04]  /*0960*/  USHF.R.U32.HI UR5, URZ, UR14, UR5 ;  /* 0x0000000eff057299 */ /* 0x000fc80008011605 */
[----:B------:R-:W-:Y:S02]  /*0970*/  UIADD3 UR5, UPT, UPT, UR11, UR5, URZ ;  /* 0x000000050b057290 */ /* 0x000fe4000fffe0ff */
[----:B--2---:R-:W-:Y:S02]  /*0980*/  UIMAD UR8, UR9, UR8, URZ ;  /* 0x00000008090872a4 */ /* 0x004fe4000f8e02ff */
[----:B------:R-:W-:Y:S02]  /*0990*/  USHF.R.U32.HI UR12, URZ, UR13, UR5 ;  /* 0x0000000dff0c7299 */ /* 0x000fe40008011605 */
[----:B-1----:R-:W-:Y:S02]  /*09a0*/  UIMAD UR38, UR8, UR38, URZ ;  /* 0x00000026082672a4 */ /* 0x002fe4000f8e02ff */
[----:B------:R-:W-:Y:S02]  /*09b0*/  UIADD3 UR12, UPT, UPT, -UR12, URZ, URZ ;  /* 0x000000ff0c0c7290 */ /* 0x000fe4000fffe1ff */
[----:B------:R-:W-:Y:S01]  /*09c0*/  ULEA.HI UR38, UR38, UR38, URZ, 0x1 ;  /* 0x0000002626267291 */ /* 0x000fe2000f8f08ff */
[----:B------:R-:W1:Y:S01]  /*09d0*/  LDCU UR5, c[0x0][0x654] ;  /* 0x0000ca80ff0577ac */ /* 0x000e620008000800 */
[----:B------:R-:W-:-:S02]  /*09e0*/  UIMAD UR12, UR12, UR4, UR7 ;  /* 0x000000040c0c72a4 */ /* 0x000fc4000f8e0207 */
[----:B------:R-:W-:Y:S01]  /*09f0*/  UIADD3 UR4, UPT, UPT, -UR7, URZ, URZ ;  /* 0x000000ff07047290 */ /* 0x000fe2000fffe1ff */
[----:B------:R-:W-:Y:S01]  /*0a00*/  UMOV UR8, 0x400 ;  /* 0x0000040000087882 */ /* 0x000fe20000000000 */
[----:B------:R-:W-:Y:S02]  /*0a10*/  USHF.R.S32.HI UR38, URZ, 0x1, UR38 ;  /* 0x00000001ff267899 */ /* 0x000fe40008011426 */
[----:B-----5:R-:W-:Y:S02]  /*0a20*/  ULEA UR35, UR35, UR8, 0x18 ;  /* 0x0000000823237291 */ /* 0x020fe4000f8ec0ff */
[----:B-1----:R-:W-:-:S12]  /*0a30*/  UIMAD UR5, UR4, UR5, UR6 ;  /* 0x00000005040572a4 */ /* 0x002fd8000f8e0206 */
.L_x_21:
[----:B------:R-:W-:Y:S02]  /*0a40*/  USHF.L.U32 UR4, UR40, 0x1f, URZ ;  /* 0x0000001f28047899 */ /* 0x000fe400080006ff */
[----:B------:R-:W-:Y:S02]  /*0a50*/  ULEA UR6, UR39, UR35, 0x3 ;  /* 0x0000002327067291 */ /* 0x000fe4000f8e18ff */
[----:B------:R-:W-:Y:S02]  /*0a60*/  UIADD3 UR46, UP2, UPT, UR50, 0xc0, URZ ;  /* 0x000000c0322e7890 */ /* 0x000fe4000ff5e0ff */
[----:B------:R-:W-:Y:S01]  /*0a70*/  MOV R0, UR4 ;  /* 0x0000000400007c02 */ /* 0x000fe20008000f00 */
[----:B------:R-:W-:Y:S02]  /*0a80*/  UIADD3 UR4, UPT, UPT, UR5, UR5, URZ ;  /* 0x0000000505047290 */ /* 0x000fe4000fffe0ff */
[----:B------:R-:W-:Y:S02]  /*0a90*/  UIADD3 UR48, UP3, UPT, UR50, 0x40, URZ ;  /* 0x0000004032307890 */ /* 0x000fe4000ff7e0ff */
[----:B------:R-:W-:Y:S01]  /*0aa0*/  ULOP3.LUT UR5, UR4, UR31, URZ, 0xfc, !UPT ;  /* 0x0000001f04057292 */ /* 0x000fe2000f8efcff */
[----:B-1----:R1:W2:Y:S01]  /*0ab0*/  SYNCS.PHASECHK.TRANS64.TRYWAIT P1, [UR6+0x30], R0 ;  /* 0x00003000ff0075a7 */ /* 0x0022a20008021106 */
[----:B------:R-:W-:-:S02]  /*0ac0*/  UIADD3 UR44, UP1, UPT, UR50, 0x140, URZ ;  /* 0x00000140322c7890 */ /* 0x000fc4000ff3e0ff */
[----:B------:R-:W-:Y:S02]  /*0ad0*/  ULEA.HI UR4, UR4, UR5, URZ, 0x1 ;  /* 0x0000000504047291 */ /* 0x000fe4000f8f08ff */
[----:B------:R-:W-:Y:S02]  /*0ae0*/  UIADD3 UR42, UP0, UPT, UR50, 0x1c0, URZ ;  /* 0x000001c0322a7890 */ /* 0x000fe4000ff1e0ff */
[----:B------:R-:W-:Y:S02]  /*0af0*/  ULOP3.LUT UR6, UR4, 0xfffffffe, URZ, 0xc0, !UPT ;  /* 0xfffffffe04067892 */ /* 0x000fe4000f8ec0ff */
[----:B------:R-:W-:Y:S02]  /*0b00*/  USHF.R.S32.HI UR4, URZ, 0x1, UR4 ;  /* 0x00000001ff047899 */ /* 0x000fe40008011404 */
[----:B------:R-:W-:Y:S02]  /*0b10*/  UISETP.NE.AND UP4, UPT, UR5, UR6, UPT ;  /* 0x000000060500728c */ /* 0x000fe4000bf85270 */
[----:B------:R-:W-:-:S02]  /*0b20*/  UIADD3 UR27, UPT, UPT, UR4, -0x1, URZ ;  /* 0xffffffff041b7890 */ /* 0x000fc4000fffe0ff */
[----:B------:R-:W-:Y:S02]  /*0b30*/  UISETP.LT.AND UP4, UPT, UR5, URZ, UP4 ;  /* 0x000000ff0500728c */ /* 0x000fe4000a781270 */
[----:B------:R-:W-:Y:S02]  /*0b40*/  ULEA UR7, UR12, UR37, 0x8 ;  /* 0x000000250c077291 */ /* 0x000fe4000f8e40ff */
[----:B------:R-:W-:Y:S02]  /*0b50*/  UIADD3.X UR47, UPT, UPT, URZ, UR51, URZ, UP2, !UPT ;  /* 0x00000033ff2f7290 */ /* 0x000fe400097fe4ff */
[----:B------:R-:W-:Y:S02]  /*0b60*/  UIADD3 UR12, UPT, UPT, UR28, UR12, UR12 ;  /* 0x0000000c1c0c7290 */ /* 0x000fe4000fffe00c */
[----:B------:R-:W-:Y:S02]  /*0b70*/  UIADD3.X UR49, UPT, UPT, URZ, UR51, URZ, UP3, !UPT ;  /* 0x00000033ff317290 */ /* 0x000fe40009ffe4ff */
[----:B------:R-:W-:-:S02]  /*0b80*/  UIADD3.X UR45, UPT, UPT, URZ, UR51, URZ, UP1, !UPT ;  /* 0x00000033ff2d7290 */ /* 0x000fc40008ffe4ff */
[----:B------:R-:W-:Y:S02]  /*0b90*/  @!UP4 UIADD3 UR27, UPT, UPT, UR4, URZ, URZ ;  /* 0x000000ff041bc290 */ /* 0x000fe4000fffe0ff */
[----:B------:R-:W-:Y:S02]  /*0ba0*/  UIADD3.X UR43, UPT, UPT, URZ, UR51, URZ, UP0, !UPT ;  /* 0x00000033ff2b7290 */ /* 0x000fe400087fe4ff */
[----:B------:R-:W-:Y:S02]  /*0bb0*/  UIADD3 UR20, UPT, UPT, UR27, UR27, URZ ;  /* 0x0000001b1b147290 */ /* 0x000fe4000fffe0ff */
[----:B------:R-:W-:Y:S02]  /*0bc0*/  ULEA UR27, UR27, UR37, 0x8 ;  /* 0x000000251b1b7291 */ /* 0x000fe4000f8e40ff */
[----:B------:R-:W-:Y:S02]  /*0bd0*/  ULOP3.LUT UR20, UR20, UR31, URZ, 0xfc, !UPT ;  /* 0x0000001f14147292 */ /* 0x000fe4000f8efcff */
[----:B------:R-:W-:Y:S01]  /*0be0*/  UISETP.NE.AND UP2, UPT, UR31, URZ, UPT ;  /* 0x000000ff1f00728c */ /* 0x000fe2000bf45270 */
[----:B------:R-:W-:Y:S01]  /*0bf0*/  UMOV UR36, URZ ;  /* 0x000000ff00247c82 */ /* 0x000fe20008000000 */
[----:B------:R-:W-:Y:S01]  /*0c00*/  UMOV UR18, URZ ;  /* 0x000000ff00127c82 */ /* 0x000fe20008000000 */
[----:B-1----:R-:W-:-:S02]  /*0c10*/  UMOV UR10, URZ ;  /* 0x000000ff000a7c82 */ /* 0x002fc40008000000 */
.L_x_20:
[----:B---3--:R-:W-:Y:S01]  /*0c20*/  ULEA UR25, UR39, UR35, 0x3 ;  /* 0x0000002327197291 */ /* 0x008fe2000f8e18ff */
[----:B-12---:R-:W-:Y:S11]  /*0c30*/  @P1 BRA `(.L_x_17) ;  /* 0x0000000000101947 */ /* 0x006ff60003800000 */
[----:B------:R-:W-:-:S06]  /*0c40*/  USHF.L.U32 UR4, UR40, 0x1f, URZ ;  /* 0x0000001f28047899 */ /* 0x000fcc00080006ff */
[----:B------:R-:W-:-:S04]  /*0c50*/  MOV R0, UR4 ;  /* 0x0000000400007c02 */ /* 0x000fc80008000f00 */
[----:B------:R-:W1:Y:S02]  /*0c60*/  SYNCS.PHASECHK.TRANS64.TRYWAIT P0, [UR25+0x30], R0 ;  /* 0x00003000ff0075a7 */ /* 0x000e640008001119 */
[----:B-1----:R-:W-:Y:S05]  /*0c70*/  @!P0 BRA `(.L_x_18) ;  /* 0x0000002800648947 */ /* 0x002fea0003800000 */
.L_x_17:
[----:B------:R-:W-:Y:S05]  /*0c80*/  BRA.U UP2, `(.L_x_19) ;  /* 0x00000001020c7547 */ /* 0x000fea000b800000 */
[----:B------:R-:W-:-:S13]  /*0c90*/  ELECT P0, URZ, PT ;  /* 0x0000000000ff782f */ /* 0x000fda0003800000 */
[----:B-1----:R-:W-:-:S04]  /*0ca0*/  @P0 MOV R0, 0x11800 ;  /* 0x0001180000000802 */ /* 0x002fc80000000f00 */
[----:B------:R2:W-:Y:S03]  /*0cb0*/  @P0 SYNCS.ARRIVE.TRANS64 RZ, [UR25], R0 ;  /* 0x00000000ffff09a7 */ /* 0x0005e60008000019 */
.L_x_19:
[----:B------:R-:W-:Y:S01]  /*0cc0*/  USHF.L.U32 UR4, UR39, 0xf, URZ ;  /* 0x0000000f27047899 */ /* 0x000fe200080006ff */
[----:B------:R-:W-:Y:S01]  /*0cd0*/  PLOP3.LUT P1, PT, PT, PT, PT, 0x80, 0x8 ;  /* 0x000000000008781c */ /* 0x000fe20003f2f070 */
[----:B------:R-:W-:Y:S02]  /*0ce0*/  ULEA UR16, UR39, UR35, 0xa ;  /* 0x0000002327107291 */ /* 0x000fe4000f8e50ff */
[----:B------:R-:W-:Y:S02]  /*0cf0*/  ULEA UR8, UR39, UR28, 0x1 ;  /* 0x0000001c27087291 */ /* 0x000fe4000f8e08ff */
[----:B------:R-:W-:Y:S02]  /*0d00*/  UIADD3 UR39, UPT, UPT, UR39, 0x1, URZ ;  /* 0x0000000127277890 */ /* 0x000fe4000fffe0ff */
[----:B------:R-:W-:Y:S02]  /*0d10*/  UISETP.GT.U32.AND UP0, UPT, UR36, 0xe, UPT ;  /* 0x0000000e2400788c */ /* 0x000fe4000bf04070 */
[----:B------:R-:W-:-:S02]  /*0d20*/  UISETP.NE.AND UP1, UPT, UR39, 0x6, UPT ;  /* 0x000000062700788c */ /* 0x000fc4000bf25270 */
[----:B------:R-:W-:Y:S02]  /*0d30*/  USHF.R.S32.HI UR4, URZ, 0x1, UR4 ;  /* 0x00000001ff047899 */ /* 0x000fe40008011404 */
[----:B------:R-:W-:Y:S01]  /*0d40*/  USEL UR9, URZ, 0x1, UP1 ;  /* 0x00000001ff097887 */ /* 0x000fe20008800000 */
[----:B------:R-:W-:Y:S01]  /*0d50*/  PLOP3.LUT P0, PT, PT, PT, UP0, 0x80, 0x8 ;  /* 0x000000000008781c */ /* 0x000fe20003f0f008 */
[----:B------:R-:W-:Y:S02]  /*0d60*/  ULEA UR8, UR8, UR35, 0xa ;  /* 0x0000002308087291 */ /* 0x000fe4000f8e50ff */
[----:B------:R-:W-:Y:S02]  /*0d70*/  ULOP3.LUT UR40, UR40, UR9, URZ, 0x3c, !UPT ;  /* 0x0000000928287292 */ /* 0x000fe4000f8e3cff */
[----:B------:R-:W-:Y:S02]  /*0d80*/  ULOP3.LUT UR25, UR25, 0xfefffff8, URZ, 0xc0, !UPT ;  /* 0xfefffff819197892 */ /* 0x000fe4000f8ec0ff */
[----:B------:R-:W-:-:S02]  /*0d90*/  USHF.L.U32 UR26, UR36, 0x8, URZ ;  /* 0x00000008241a7899 */ /* 0x000fc400080006ff */
[----:B------:R-:W-:Y:S02]  /*0da0*/  USEL UR39, UR39, URZ, UP1 ;  /* 0x000000ff27277287 */ /* 0x000fe40008800000 */
[----:B------:R-:W-:Y:S02]  /*0db0*/  UIADD3 UR24, UPT, UPT, UR35, 0x4400, UR4 ;  /* 0x0000440023187890 */ /* 0x000fe4000fffe004 */
[----:B------:R-:W-:Y:S02]  /*0dc0*/  UIADD3 UR4, UPT, UPT, UR35, 0x1c400, UR4 ;  /* 0x0001c40023047890 */ /* 0x000fe4000fffe004 */
[----:B------:R-:W-:Y:S02]  /*0dd0*/  UIADD3 UR19, UPT, UPT, UR36, UR36, URZ ;  /* 0x0000002424137290 */ /* 0x000fe4000fffe0ff */
[----:B------:R-:W-:Y:S02]  /*0de0*/  UIADD3 UR16, UPT, UPT, UR16, 0x34400, URZ ;  /* 0x0003440010107890 */ /* 0x000fe4000fffe0ff */
[----:B------:R-:W-:Y:S01]  /*0df0*/  UIADD3 UR8, UPT, UPT, UR8, 0x35c00, URZ ;  /* 0x00035c0008087890 */ /* 0x000fe2000fffe0ff */
[----:B------:R3:W-:Y:S01]  /*0e00*/  UTMALDG.2D.2CTA [UR24], [UR48], desc[URZ] ;  /* 0x0000ff18300075b4 */ /* 0x0007e20008209000 */
[----:B------:R-:W-:-:S02]  /*0e10*/  @!UP0 USHF.L.U32 UR33, UR40, 0x1f, URZ ;  /* 0x0000001f28218899 */ /* 0x000fc400080006ff */
[----:B------:R-:W-:Y:S01]  /*0e20*/  @!UP0 ULEA UR34, UR39, UR35, 0x3 ;  /* 0x0000002327228291 */ /* 0x000fe2000f8e18ff */
[----:B------:R-:W-:Y:S01]  /*0e30*/  UMOV UR5, UR25 ;  /* 0x0000001900057c82 */ /* 0x000fe20008000000 */
[----:B------:R-:W-:Y:S01]  /*0e40*/  UMOV UR6, UR26 ;  /* 0x0000001a00067c82 */ /* 0x000fe20008000000 */
[----:B------:R-:W-:Y:S01]  /*0e50*/  UMOV UR17, UR25 ;  /* 0x0000001900117c82 */ /* 0x000fe20008000000 */
[----:B-12---:R-:W-:Y:S01]  /*0e60*/  IMAD.U32 R0, RZ, RZ, UR33 ;  /* 0x00000021ff007e24 */ /* 0x006fe2000f8e00ff */
[----:B------:R-:W-:Y:S01]  /*0e70*/  UMOV UR32, 0x30000 ;  /* 0x0003000000207882 */ /* 0x000fe20000000000 */
[----:B------:R-:W-:Y:S01]  /*0e80*/  UMOV UR9, UR25 ;  /* 0x0000001900097c82 */ /* 0x000fe20008000000 */
[----:B------:R-:W-:Y:S01]  /*0e90*/  UMOV UR11, UR19 ;  /* 0x00000013000b7c82 */ /* 0x000fe20008000000 */
[----:B------:R3:W-:Y:S01]  /*0ea0*/  UTMALDG.2D.2CTA [UR4], [UR46], desc[URZ] ;  /* 0x0000ff042e0075b4 */ /* 0x0007e20008209000 */
[----:B------:R-:W-:-:S04]  /*0eb0*/  UIADD3 UR36, UPT, UPT, UR36, 0x1, URZ ;  /* 0x0000000124247890 */ /* 0x000fc8000fffe0ff */
[----:B------:R-:W-:Y:S01]  /*0ec0*/  UISETP.NE.AND UP0, UPT, UR36, 0x10, UPT ;  /* 0x000000102400788c */ /* 0x000fe2000bf05270 */
[----:B------:R3:W-:Y:S01]  /*0ed0*/  UTMALDG.3D.2CTA [UR16], [UR44], desc[URZ] ;  /* 0x0000ff102c0075b4 */ /* 0x0007e20008211000 */
[----:B------:R3:W-:Y:S01]  /*0ee0*/  UTMALDG.3D.MULTICAST.2CTA [UR8], [UR42], UR32, desc[URZ] ;  /* 0x0000ff082a0073b4 */ /* 0x0007e20008211820 */
[----:B------:R3:W1:Y:S06]  /*0ef0*/  @!P0 SYNCS.PHASECHK.TRANS64.TRYWAIT P1, [UR34+0x30], R0 ;  /* 0x00003000ff0085a7 */ /* 0x00066c0008021122 */
[----:B------:R-:W-:Y:S05]  /*0f00*/  BRA.U UP0, `(.L_x_20) ;  /* 0xfffffffd00447547 */ /* 0x000fea000b83ffff */
[----:B---3--:R-:W2:Y:S01]  /*0f10*/  LDCU.64 UR4, c[0x0][0x648] ;  /* 0x0000c900ff0477ac */ /* 0x008ea20008000a00 */
[----:B------:R-:W-:-:S04]  /*0f20*/  UIADD3 UR41, UPT, UPT, UR38, UR41, URZ ;  /* 0x0000002926297290 */ /* 0x000fc8000fffe0ff */
[----:B------:R-:W-:Y:S02]  /*0f30*/  UISETP.GE.AND UP0, UPT, UR41, 0x100, UPT ;  /* 0x000001002900788c */ /* 0x000fe4000bf06270 */
[----:B--2---:R-:W-:Y:S01]  /*0f40*/  UIMAD.WIDE.U32 UR6, UR41, UR5, URZ ;  /* 0x00000005290672a5 */ /* 0x004fe2000f8e00ff */
[----:B------:R-:W2:Y:S03]  /*0f50*/  LDCU UR5, c[0x0][0x658] ;  /* 0x0000cb00ff0577ac */ /* 0x000ea60008000800 */
[----:B------:R-:W-:-:S04]  /*0f60*/  UIADD3 UR6, UPT, UPT, UR41, -UR7, URZ ;  /* 0x8000000729067290 */ /* 0x000fc8000fffe0ff */
[----:B------:R-:W-:-:S04]  /*0f70*/  USHF.R.U32.HI UR6, URZ, UR23, UR6 ;  /* 0x00000017ff067299 */ /* 0x000fc80008011606 */
[----:B------:R-:W-:-:S04]  /*0f80*/  UIADD3 UR6, UPT, UPT, UR7, UR6, URZ ;  /* 0x0000000607067290 */ /* 0x000fc8000fffe0ff */
[----:B------:R-:W-:-:S04]  /*0f90*/  USHF.R.U32.HI UR6, URZ, UR22, UR6 ;  /* 0x00000016ff067299 */ /* 0x000fc80008011606 */
[----:B------:R-:W-:-:S04]  /*0fa0*/  UIADD3 UR6, UPT, UPT, -UR6, URZ, URZ ;  /* 0x000000ff06067290 */ /* 0x000fc8000fffe1ff */
[----:B------:R-:W-:-:S04]  /*0fb0*/  UIMAD UR6, UR4, UR6, UR41 ;  /* 0x00000006040672a4 */ /* 0x000fc8000f8e0229 */
[----:B--2---:R-:W-:Y:S01]  /*0fc0*/  UIMAD.WIDE.U32 UR8, UR6, UR5, URZ ;  /* 0x00000005060872a5 */ /* 0x004fe2000f8e00ff */
[----:B------:R-:W2:Y:S03]  /*0fd0*/  LDCU.64 UR4, c[0x0][0x660] ;  /* 0x0000cc00ff0477ac */ /* 0x000ea60008000a00 */
[----:B------:R-:W-:-:S04]  /*0fe0*/  UIADD3 UR7, UPT, UPT, UR6, -UR9, URZ ;  /* 0x8000000906077290 */ /* 0x000fc8000fffe0ff */
[----:B------:R-:W-:-:S04]  /*0ff0*/  USHF.R.U32.HI UR7, URZ, UR21, UR7 ;  /* 0x00000015ff077299 */ /* 0x000fc80008011607 */
[----:B------:R-:W-:-:S04]  /*1000*/  UIADD3 UR7, UPT, UPT, UR9, UR7, URZ ;  /* 0x0000000709077290 */ /* 0x000fc8000fffe0ff */
[----:B------:R-:W-:-:S04]  /*1010*/  USHF.R.U32.HI UR12, URZ, UR15, UR7 ;  /* 0x0000000fff0c7299 */ /* 0x000fc80008011607 */
[----:B--2---:R-:W-:Y:S01]  /*1020*/  UIMAD.WIDE.U32 UR8, UR12, UR5, URZ ;  /* 0x000000050c0872a5 */ /* 0x004fe2000f8e00ff */
[----:B------:R-:W2:Y:S03]  /*1030*/  LDCU UR5, c[0x0][0x654] ;  /* 0x0000ca80ff0577ac */ /* 0x000ea60008000800 */
[----:B------:R-:W-:Y:S02]  /*1040*/  UIADD3 UR7, UPT, UPT, UR12, -UR9, URZ ;  /* 0x800000090c077290 */ /* 0x000fe4000fffe0ff */
[----:B------:R-:W-:Y:S02]  /*1050*/  UIADD3 UR8, UPT, UPT, -UR12, URZ, URZ ;  /* 0x000000ff0c087290 */ /* 0x000fe4000fffe1ff */
[----:B------:R-:W-:-:S04]  /*1060*/  USHF.R.U32.HI UR7, URZ, UR14, UR7 ;  /* 0x0000000eff077299 */ /* 0x000fc80008011607 */
[----:B------:R-:W-:-:S04]  /*1070*/  UIADD3 UR7, UPT, UPT, UR9, UR7, URZ ;  /* 0x0000000709077290 */ /* 0x000fc8000fffe0ff */
[----:B------:R-:W-:Y:S02]  /*1080*/  USHF.R.U32.HI UR7, URZ, UR13, UR7 ;  /* 0x0000000dff077299 */ /* 0x000fe40008011607 */
[----:B--2---:R-:W-:Y:S02]  /*1090*/  UIMAD UR5, UR5, UR8, UR6 ;  /* 0x00000008050572a4 */ /* 0x004fe4000f8e0206 */
[----:B------:R-:W-:-:S04]  /*10a0*/  UIADD3 UR7, UPT, UPT, -UR7, URZ, URZ ;  /* 0x000000ff07077290 */ /* 0x000fc8000fffe1ff */
[----:B------:R-:W-:Y:S01]  /*10b0*/  UIMAD UR12, UR4, UR7, UR12 ;  /* 0x00000007040c72a4 */ /* 0x000fe2000f8e020c */
[----:B------:R-:W-:Y:S11]  /*10c0*/  BRA.U !UP0, `(.L_x_21) ;  /* 0xfffffff9085c7547 */ /* 0x000ff6000b83ffff */
.L_x_16:
[----:B-1----:R-:W-:Y:S01]  /*10d0*/  UIADD3 UR4, UPT, UPT, UR39, 0x2, URZ ;  /* 0x0000000227047890 */ /* 0x002fe2000fffe0ff */
[----:B------:R-:W1:Y:S01]  /*10e0*/  S2UR UR12, SR_CgaCtaId ;  /* 0x00000000000c79c3 */ /* 0x000e620000008800 */
[----:B------:R-:W-:-:S04]  /*10f0*/  UISETP.NE.AND UP0, UPT, UR39, 0x5, UPT ;  /* 0x000000052700788c */ /* 0x000fc8000bf05270 */
[----:B------:R-:W-:-:S04]  /*1100*/  USEL UR4, UR4, 0x1, UP0 ;  /* 0x0000000104047887 */ /* 0x000fc80008000000 */
[----:B------:R-:W-:Y:S02]  /*1110*/  UIADD3 UR5, UPT, UPT, UR4, 0x1, URZ ;  /* 0x0000000104057890 */ /* 0x000fe4000fffe0ff */
[----:B------:R-:W-:-:S04]  /*1120*/  UISETP.NE.AND UP1, UPT, UR4, 0x6, UPT ;  /* 0x000000060400788c */ /* 0x000fc8000bf25270 */
[----:B------:R-:W-:Y:S02]  /*1130*/  USEL UR5, UR5, 0x1, UP1 ;  /* 0x0000000105057887 */ /* 0x000fe40008800000 */
[----:B------:R-:W-:Y:S02]  /*1140*/  UISETP.EQ.XOR UP1, UPT, UR39, 0x5, !UP1 ;  /* 0x000000052700788c */ /* 0x000fe4000cf22a70 */
[----:B------:R-:W-:Y:S02]  /*1150*/  UIADD3 UR4, UPT, UPT, UR5, 0x1, URZ ;  /* 0x0000000105047890 */ /* 0x000fe4000fffe0ff */
[----:B------:R-:W-:Y:S02]  /*1160*/  UISETP.NE.AND UP0, UPT, UR5, 0x6, UPT ;  /* 0x000000060500788c */ /* 0x000fe4000bf05270 */
[----:B------:R-:W-:Y:S02]  /*1170*/  UISETP.EQ.XOR UP1, UPT, UR5, 0x6, UP1 ;  /* 0x000000060500788c */ /* 0x000fe40008f22a70 */
[----:B------:R-:W-:-:S04]  /*1180*/  USEL UR4, UR4, 0x1, UP0 ;  /* 0x0000000104047887 */ /* 0x000fc80008000000 */
[----:B------:R-:W-:Y:S02]  /*1190*/  UIADD3 UR6, UPT, UPT, UR4, 0x1, URZ ;  /* 0x0000000104067890 */ /* 0x000fe4000fffe0ff */
[----:B------:R-:W-:Y:S02]  /*11a0*/  UISETP.NE.AND UP0, UPT, UR4, 0x6, UPT ;  /* 0x000000060400788c */ /* 0x000fe4000bf05270 */
[----:B------:R-:W-:Y:S02]  /*11b0*/  UISETP.EQ.XOR UP1, UPT, UR4, 0x6, UP1 ;  /* 0x000000060400788c */ /* 0x000fe40008f22a70 */
[----:B------:R-:W-:Y:S01]  /*11c0*/  USEL UR6, UR6, 0x1, UP0 ;  /* 0x0000000106067887 */ /* 0x000fe20008000000 */
[----:B------:R-:W-:-:S03]  /*11d0*/  UMOV UR4, 0x400 ;  /* 0x0000040000047882 */ /* 0x000fc60000000000 */
[----:B------:R-:W-:Y:S02]  /*11e0*/  UISETP.EQ.XOR UP1, UPT, UR6, 0x6, UP1 ;  /* 0x000000060600788c */ /* 0x000fe40008f22a70 */
[----:B------:R-:W-:Y:S02]  /*11f0*/  UISETP.NE.AND UP0, UPT, UR6, 0x6, UPT ;  /* 0x000000060600788c */ /* 0x000fe4000bf05270 */
[----:B------:R-:W-:Y:S02]  /*1200*/  USEL UR5, URZ, 0x1, !UP1 ;  /* 0x00000001ff057887 */ /* 0x000fe4000c800000 */
[----:B-1----:R-:W-:Y:S02]  /*1210*/  ULEA UR4, UR12, UR4, 0x18 ;  /* 0x000000040c047291 */ /* 0x002fe4000f8ec0ff */
[----:B------:R-:W-:Y:S02]  /*1220*/  ULOP3.LUT UR5, UR40, UR5, URZ, 0x3c, !UPT ;  /* 0x0000000528057292 */ /* 0x000fe4000f8e3cff */
[----:B------:R-:W-:-:S02]  /*1230*/  USEL UR6, UR6, URZ, UP0 ;  /* 0x000000ff06067287 */ /* 0x000fc40008000000 */
[----:B------:R-:W-:Y:S02]  /*1240*/  USHF.L.U32 UR5, UR5, 0x1f, URZ ;  /* 0x0000001f05057899 */ /* 0x000fe400080006ff */
[----:B------:R-:W-:Y:S02]  /*1250*/  ULEA UR4, UR6, UR4, 0x3 ;  /* 0x0000000406047291 */ /* 0x000fe4000f8e18ff */
[----:B------:R-:W-:Y:S02]  /*1260*/  UISETP.NE.AND UP0, UPT, UR31, URZ, UPT ;  /* 0x000000ff1f00728c */ /* 0x000fe4000bf05270 */
[----:B------:R-:W-:-:S05]  /*1270*/  MOV R0, UR5 ;  /* 0x0000000500007c02 */ /* 0x000fca0008000f00 */
[----:B------:R-:W1:Y:S02]  /*1280*/  SYNCS.PHASECHK.TRANS64.TRYWAIT P0, [UR4+0x30], R0 ;  /* 0x00003000ff0075a7 */ /* 0x000e640008001104 */
[----:B-1----:R-:W-:Y:S05]  /*1290*/  @!P0 BRA `(.L_x_22) ;  /* 0x0000002000fc8947 */ /* 0x002fea0003800000 */
.L_x_58:
[----:B------:R-:W-:Y:S05]  /*12a0*/  BRA.U UP0, `(.L_x_15) ;  /* 0x00000001000c7547 */ /* 0x000fea000b800000 */
[----:B------:R-:W-:-:S13]  /*12b0*/  ELECT P0, URZ, PT ;  /* 0x0000000000ff782f */ /* 0x000fda0003800000 */
[----:B-1----:R-:W-:-:S04]  /*12c0*/  @P0 MOV R0, 0x11800 ;  /* 0x0001180000000802 */ /* 0x002fc80000000f00 */
[----:B------:R1:W-:Y:S03]  /*12d0*/  @P0 SYNCS.ARRIVE.TRANS64 RZ, [UR4], R0 ;  /* 0x00000000ffff09a7 */ /* 0x0003e60008000004 */
.L_x_15:
[----:B------:R-:W-:-:S13]  /*12e0*/  ISETP.NE.AND P0, PT, R5, 0x4, PT ;  /* 0x000000040500780c */ /* 0x000fda0003f05270 */
[----:B------:R-:W-:Y:S05]  /*12f0*/  @P0 BRA `(.L_x_23) ;  /* 0x0000000800bc0947 */ /* 0x000fea0003800000 */
[----:B------:R-:W5:Y:S08]  /*1300*/  S2UR UR25, SR_CTAID.Z ;  /* 0x00000000001979c3 */ /* 0x000f700000002700 */
[----:B------:R-:W-:Y:S01]  /*1310*/  BAR.SYNC.DEFER_BLOCKING 0x3, 0xa0 ;  /* 0x00c2800000007b1d */ /* 0x000fe20000010000 */
[----:B-1----:R-:W-:Y:S01]  /*1320*/  HFMA2 R3, -RZ, RZ, 0, 5.9604644775390625e-08 ;  /* 0x00000001ff037431 */ /* 0x002fe200000001ff */
[----:B-----5:R-:W-:-:S09]  /*1330*/  UISETP.GT.U32.AND UP0, UPT, UR25, 0xff, UPT ;  /* 0x000000ff1900788c */ /* 0x020fd2000bf04070 */
[----:B------:R-:W-:Y:S05]  /*1340*/  BRA.U UP0, `(.L_x_24) ;  /* 0x0000000900887547 */ /* 0x000fea000b800000 */
[----:B------:R-:W-:Y:S01]  /*1350*/  UMOV UR4, 0x400 ;  /* 0x0000040000047882 */ /* 0x000fe20000000000 */
[----:B------:R-:W1:Y:S01]  /*1360*/  LDCU UR7, c[0x0][0x374] ;  /* 0x00006e80ff0777ac */ /* 0x000e620008000800 */
[----:B------:R-:W-:Y:S01]  /*1370*/  MOV R3, 0x1 ;  /* 0x0000000100037802 */ /* 0x000fe20000000f00 */
[----:B------:R-:W-:Y:S01]  /*1380*/  ULEA UR12, UR12, UR4, 0x18 ;  /* 0x000000040c0c7291 */ /* 0x000fe2000f8ec0ff */
[----:B------:R-:W1:Y:S01]  /*1390*/  LDCU UR4, c[0x0][0x370] ;  /* 0x00006e00ff0477ac */ /* 0x000e620008000800 */
[----:B------:R-:W5:Y:S07]  /*13a0*/  LDCU UR38, c[0x0][0x378] ;  /* 0x00006f00ff2677ac */ /* 0x000f6e0008000800 */
[----:B------:R-:W4:Y:S01]  /*13b0*/  LDS R0, [UR12+0x78] ;  /* 0x0000780cff007984 */ /* 0x000f220008000800 */
[----:B------:R-:W-:Y:S01]  /*13c0*/  UMOV UR41, 0x10c02480 ;  /* 0x10c0248000297882 */ /* 0x000fe20000000000 */
[----:B------:R-:W-:-:S02]  /*13d0*/  ULOP3.LUT UR5, UR28, 0x1, URZ, 0x3c, !UPT ;  /* 0x000000011c057892 */ /* 0x000fc4000f8e3cff */
[----:B------:R-:W-:Y:S02]  /*13e0*/  USEL UR6, URZ, 0x4000, UP6 ;  /* 0x00004000ff067887 */ /* 0x000fe4000b000000 */
[----:B------:R-:W-:Y:S01]  /*13f0*/  USEL UR41, UR41, 0x10c00480, !UP5 ;  /* 0x10c0048029297887 */ /* 0x000fe2000e800000 */
[----:B------:R-:W-:Y:S01]  /*1400*/  UMOV UR27, 0x1 ;  /* 0x00000001001b7882 */ /* 0x000fe20000000000 */
[----:B------:R-:W-:Y:S02]  /*1410*/  UIADD3 UR17, UPT, UPT, UR12, 0x35c00, URZ ;  /* 0x00035c000c117890 */ /* 0x000fe4000fffe0ff */
[----:B-1----:R-:W-:Y:S02]  /*1420*/  UIMAD UR4, UR7, UR4, URZ ;  /* 0x00000004070472a4 */ /* 0x002fe4000f8e02ff */
[----:B------:R-:W-:Y:S02]  /*1430*/  USHF.L.U32 UR5, UR27, UR5, URZ ;  /* 0x000000051b057299 */ /* 0x000fe400080006ff */
[----:B------:R-:W-:-:S02]  /*1440*/  USHF.L.U32 UR27, UR27, UR28, URZ ;  /* 0x0000001c1b1b7299 */ /* 0x000fc400080006ff */
[----:B------:R-:W-:Y:S02]  /*1450*/  UIADD3 UR41, UPT, UPT, UR6, UR41, URZ ;  /* 0x0000002906297290 */ /* 0x000fe4000fffe0ff */
[----:B-----5:R-:W-:Y:S02]  /*1460*/  UIMAD UR38, UR4, UR38, URZ ;  /* 0x00000026042672a4 */ /* 0x020fe4000f8e02ff */
[----:B------:R-:W-:Y:S02]  /*1470*/  ULOP3.LUT UR27, UR5, 0xffff, UR27, 0xc8, !UPT ;  /* 0x0000ffff051b7892 */ /* 0x000fe4000f8ec81b */
[----:B------:R-:W-:Y:S02]  /*1480*/  UIADD3 UR18, UPT, UPT, UR12, 0x34400, URZ ;  /* 0x000344000c127890 */ /* 0x000fe4000fffe0ff */
[----:B------:R-:W-:Y:S02]  /*1490*/  UIADD3 UR19, UPT, UPT, UR12, 0x4400, URZ ;  /* 0x000044000c137890 */ /* 0x000fe4000fffe0ff */
[----:B------:R-:W-:-:S02]  /*14a0*/  UIADD3 UR20, UPT, UPT, UR12, 0x1c400, URZ ;  /* 0x0001c4000c147890 */ /* 0x000fc4000fffe0ff */
[----:B------:R-:W-:Y:S02]  /*14b0*/  USHF.R.U32.HI UR17, URZ, 0x4, UR17 ;  /* 0x00000004ff117899 */ /* 0x000fe40008011611 */
[----:B------:R-:W-:Y:S02]  /*14c0*/  USHF.R.U32.HI UR18, URZ, 0x4, UR18 ;  /* 0x00000004ff127899 */ /* 0x000fe40008011612 */
[----:B------:R-:W-:Y:S02]  /*14d0*/  USHF.R.U32.HI UR19, URZ, 0x4, UR19 ;  /* 0x00000004ff137899 */ /* 0x000fe40008011613 */
[----:B------:R-:W-:Y:S02]  /*14e0*/  USHF.R.U32.HI UR20, URZ, 0x4, UR20 ;  /* 0x00000004ff147899 */ /* 0x000fe40008011614 */
[----:B------:R-:W-:Y:S02]  /*14f0*/  ULOP3.LUT UR17, UR17, 0x3fc0, URZ, 0xc0, !UPT ;  /* 0x00003fc011117892 */ /* 0x000fe4000f8ec0ff */
[----:B------:R-:W-:Y:S01]  /*1500*/  ULOP3.LUT UR18, UR18, 0x3fc0, URZ, 0xc0, !UPT ;  /* 0x00003fc012127892 */ /* 0x000fe2000f8ec0ff */
[----:B----4-:R-:W-:Y:S01]  /*1510*/  R2UR UR39, R0 ;  /* 0x00000000002772ca */ /* 0x010fe200000e0000 */
[----:B------:R-:W-:-:S02]  /*1520*/  ULOP3.LUT UR19, UR19, 0x3fc0, URZ, 0xc0, !UPT ;  /* 0x00003fc013137892 */ /* 0x000fc4000f8ec0ff */
[----:B------:R-:W-:Y:S02]  /*1530*/  ULOP3.LUT UR20, UR20, 0x3fc0, URZ, 0xc0, !UPT ;  /* 0x00003fc014147892 */ /* 0x000fe4000f8ec0ff */
[----:B------:R-:W-:Y:S02]  /*1540*/  ULEA.HI UR38, UR38, UR38, URZ, 0x1 ;  /* 0x0000002626267291 */ /* 0x000fe4000f8f08ff */
[----:B------:R-:W-:Y:S02]  /*1550*/  UISETP.NE.AND UP0, UPT, UR31, URZ, UPT ;  /* 0x000000ff1f00728c */ /* 0x000fe4000bf05270 */
[----:B------:R-:W-:Y:S02]  /*1560*/  UIADD3 UR26, UPT, UPT, UR12, 0x60, URZ ;  /* 0x000000600c1a7890 */ /* 0x000fe4000fffe0ff */
[----:B------:R-:W-:Y:S02]  /*1570*/  ULOP3.LUT UR17, UR17, 0x10000, URZ, 0xfc, !UPT ;  /* 0x0001000011117892 */ /* 0x000fe4000f8efcff */
[----:B------:R-:W-:-:S02]  /*1580*/  UIADD3 UR10, UPT, UPT, UR39, 0x100, URZ ;  /* 0x00000100270a7890 */ /* 0x000fc4000fffe0ff */
[----:B------:R-:W-:Y:S02]  /*1590*/  UIADD3 UR8, UPT, UPT, UR39, 0x104, URZ ;  /* 0x0000010427087890 */ /* 0x000fe4000fffe0ff */
[----:B------:R-:W-:Y:S02]  /*15a0*/  UIADD3 UR6, UPT, UPT, UR39, -0x7fffff00, URZ ;  /* 0x8000010027067890 */ /* 0x000fe4000fffe0ff */
[----:B------:R-:W-:Y:S02]  /*15b0*/  UIADD3 UR4, UPT, UPT, UR39, -0x7ffffefc, URZ ;  /* 0x8000010427047890 */ /* 0x000fe4000fffe0ff */
[----:B------:R-:W-:Y:S02]  /*15c0*/  UIADD3 UR11, UPT, UPT, UR39, 0x108, URZ ;  /* 0x00000108270b7890 */ /* 0x000fe4000fffe0ff */
[----:B------:R-:W-:Y:S02]  /*15d0*/  UIADD3 UR9, UPT, UPT, UR39, 0x110, URZ ;  /* 0x0000011027097890 */ /* 0x000fe4000fffe0ff */
[----:B------:R-:W-:-:S02]  /*15e0*/  UIADD3 UR7, UPT, UPT, UR39, -0x7ffffef8, URZ ;  /* 0x8000010827077890 */ /* 0x000fc4000fffe0ff */
[----:B------:R-:W-:Y:S02]  /*15f0*/  UIADD3 UR5, UPT, UPT, UR39, -0x7ffffef0, URZ ;  /* 0x8000011027057890 */ /* 0x000fe4000fffe0ff */
[----:B------:R-:W-:Y:S02]  /*1600*/  USHF.R.U32.HI UR33, URZ, 0x1, UR10 ;  /* 0x00000001ff217899 */ /* 0x000fe4000801160a */
[----:B------:R-:W-:Y:S02]  /*1610*/  USHF.R.U32.HI UR32, URZ, 0x1, UR6 ;  /* 0x00000001ff207899 */ /* 0x000fe40008011606 */
[----:B------:R-:W-:Y:S02]  /*1620*/  USHF.R.U32.HI UR24, URZ, 0x1, UR8 ;  /* 0x00000001ff187899 */ /* 0x000fe40008011608 */
[----:B------:R-:W-:Y:S02]  /*1630*/  USHF.R.U32.HI UR16, URZ, 0x1, UR4 ;  /* 0x00000001ff107899 */ /* 0x000fe40008011604 */
[----:B------:R-:W-:-:S02]  /*1640*/  USHF.R.U32.HI UR52, URZ, 0x1a, UR11 ;  /* 0x0000001aff347899 */ /* 0x000fc4000801160b */
[----:B------:R-:W-:Y:S02]  /*1650*/  USHF.R.U32.HI UR46, URZ, 0x1a, UR7 ;  /* 0x0000001aff2e7899 */ /* 0x000fe40008011607 */
[----:B------:R-:W-:Y:S02]  /*1660*/  USHF.R.U32.HI UR42, URZ, 0x1a, UR9 ;  /* 0x0000001aff2a7899 */ /* 0x000fe40008011609 */
[----:B------:R-:W-:Y:S02]  /*1670*/  USHF.R.U32.HI UR40, URZ, 0x1a, UR5 ;  /* 0x0000001aff287899 */ /* 0x000fe40008011605 */
[----:B------:R-:W-:Y:S02]  /*1680*/  ULOP3.LUT UR33, UR33, 0x60000000, URZ, 0xc0, !UPT ;  /* 0x6000000021217892 */ /* 0x000fe4000f8ec0ff */
[----:B------:R-:W-:Y:S02]  /*1690*/  ULOP3.LUT UR32, UR32, 0x60000000, URZ, 0xc0, !UPT ;  /* 0x6000000020207892 */ /* 0x000fe4000f8ec0ff */
[----:B------:R-:W-:-:S02]  /*16a0*/  ULOP3.LUT UR24, UR24, 0x60000000, URZ, 0xc0, !UPT ;  /* 0x6000000018187892 */ /* 0x000fc4000f8ec0ff */
[----:B------:R-:W-:Y:S02]  /*16b0*/  ULOP3.LUT UR16, UR16, 0x60000000, URZ, 0xc0, !UPT ;  /* 0x6000000010107892 */ /* 0x000fe4000f8ec0ff */
[----:B------:R-:W-:Y:S02]  /*16c0*/  ULOP3.LUT UR52, UR33, 0x30, UR52, 0xf8, !UPT ;  /* 0x0000003021347892 */ /* 0x000fe4000f8ef834 */
[----:B------:R-:W-:Y:S02]  /*16d0*/  ULOP3.LUT UR46, UR32, 0x30, UR46, 0xf8, !UPT ;  /* 0x00000030202e7892 */ /* 0x000fe4000f8ef82e */
[----:B------:R-:W-:Y:S02]  /*16e0*/  ULOP3.LUT UR42, UR24, 0x30, UR42, 0xf8, !UPT ;  /* 0x00000030182a7892 */ /* 0x000fe4000f8ef82a */
[----:B------:R-:W-:Y:S02]  /*16f0*/  ULOP3.LUT UR40, UR16, 0x30, UR40, 0xf8, !UPT ;  /* 0x0000003010287892 */ /* 0x000fe4000f8ef828 */
[----:B------:R-:W-:-:S02]  /*1700*/  ULOP3.LUT UR53, UR52, UR41, URZ, 0xfc, !UPT ;  /* 0x0000002934357292 */ /* 0x000fc4000f8efcff */
[----:B------:R-:W-:Y:S02]  /*1710*/  ULOP3.LUT UR47, UR46, UR41, URZ, 0xfc, !UPT ;  /* 0x000000292e2f7292 */ /* 0x000fe4000f8efcff */
[----:B------:R-:W-:Y:S02]  /*1720*/  ULOP3.LUT UR43, UR42, UR41, URZ, 0xfc, !UPT ;  /* 0x000000292a2b7292 */ /* 0x000fe4000f8efcff */
[----:B------:R-:W-:Y:S02]  /*1730*/  ULOP3.LUT UR41, UR40, UR41, URZ, 0xfc, !UPT ;  /* 0x0000002928297292 */ /* 0x000fe4000f8efcff */
[----:B------:R-:W-:Y:S02]  /*1740*/  ULOP3.LUT UR18, UR18, 0x10000, URZ, 0xfc, !UPT ;  /* 0x0001000012127892 */ /* 0x000fe4000f8efcff */
[----:B------:R-:W-:Y:S02]  /*1750*/  ULOP3.LUT UR19, UR19, 0x10000, URZ, 0xfc, !UPT ;  /* 0x0001000013137892 */ /* 0x000fe4000f8efcff */
[----:B------:R-:W-:-:S02]  /*1760*/  ULOP3.LUT UR20, UR20, 0x10000, URZ, 0xfc, !UPT ;  /* 0x0001000014147892 */ /* 0x000fc4000f8efcff */
[----:B------:R-:W-:Y:S02]  /*1770*/  USHF.R.S32.HI UR38, URZ, 0x1, UR38 ;  /* 0x00000001ff267899 */ /* 0x000fe40008011426 */
[----:B------:R-:W-:Y:S01]  /*1780*/  UISETP.NE.AND UP1, UPT, UR31, URZ, UPT ;  /* 0x000000ff1f00728c */ /* 0x000fe2000bf25270 */
[----:B------:R-:W-:Y:S01]  /*1790*/  UMOV UR37, URZ ;  /* 0x000000ff00257c82 */ /* 0x000fe20008000000 */
[----:B------:R-:W-:Y:S01]  /*17a0*/  UMOV UR35, URZ ;  /* 0x000000ff00237c82 */ /* 0x000fe20008000000 */
[----:B------:R-:W-:Y:S01]  /*17b0*/  UMOV UR52, URZ ;  /* 0x000000ff00347c82 */ /* 0x000fe20008000000 */
[----:B------:R-:W-:Y:S01]  /*17c0*/  UMOV UR46, URZ ;  /* 0x000000ff002e7c82 */ /* 0x000fe20008000000 */
[----:B------:R-:W-:Y:S01]  /*17d0*/  UMOV UR42, URZ ;  /* 0x000000ff002a7c82 */ /* 0x000fe20008000000 */
[----:B------:R-:W-:-:S05]  /*17e0*/  UMOV UR40, URZ ;  /* 0x000000ff00287c82 */ /* 0x000fca0008000000 */
.L_x_32:
[----:B-1----:R-:W-:Y:S01]  /*17f0*/  PLOP3.LUT P1, PT, PT, PT, PT, 0x80, 0x8 ;  /* 0x000000000008781c */ /* 0x002fe20003f2f070 */
[----:B------:R-:W-:Y:S02]  /*1800*/  UIADD3 UR25, UPT, UPT, UR38, UR25, URZ ;  /* 0x0000001926197290 */ /* 0x000fe4000fffe0ff */
[----:B------:R-:W-:Y:S01]  /*1810*/  UPLOP3.LUT UP4, UPT, UPT, UPT, UPT, 0x40, 0x4 ;  /* 0x000000000004789c */ /* 0x000fe20003f8e870 */
[----:B----45:R-:W-:Y:S10]  /*1820*/  BRA.U UP0, `(.L_x_25) ;  /* 0x00000001001c7547 */ /* 0x030ff4000b800000 */
[----:B------:R-:W-:Y:S01]  /*1830*/  USHF.L.U32 UR16, UR37, 0x1f, URZ ;  /* 0x0000001f25107899 */ /* 0x000fe200080006ff */
[----:B------:R-:W-:Y:S01]  /*1840*/  SHF.L.U32 R2, R3, 0x1f, RZ ;  /* 0x0000001f03027819 */ /* 0x000fe200000006ff */
[----:B------:R-:W-:-:S04]  /*1850*/  ULEA UR24, UR35, UR12, 0x3 ;  /* 0x0000000c23187291 */ /* 0x000fc8000f8e18ff */
[----:B------:R-:W-:-:S05]  /*1860*/  MOV R0, UR16 ;  /* 0x0000001000007c02 */ /* 0x000fca0008000f00 */
[----:B------:R1:W4:Y:S01]  /*1870*/  SYNCS.PHASECHK.TRANS64.TRYWAIT P1, [UR24], R0 ;  /* 0x00000000ff0075a7 */ /* 0x0003220008021118 */
[----:B------:R-:W5:Y:S02]  /*1880*/  SYNCS.PHASECHK.TRANS64.TRYWAIT P0, [UR12+0x68], R2 ;  /* 0x00006802ff0075a7 */ /* 0x000f64000800110c */
[----:B-1--45:R-:W-:Y:S05]  /*1890*/  @!P0 BRA `(.L_x_26) ;  /* 0x0000001c009c8947 */ /* 0x032fea0003800000 */
.L_x_25:
[----:B------:R-:W-:-:S05]  /*18a0*/  UMOV UR33, URZ ;  /* 0x000000ff00217c82 */ /* 0x000fca0008000000 */
.L_x_30:
[----:B-1--45:R-:W-:Y:S05]  /*18b0*/  BRA.U UP0, `(.L_x_27) ;  /* 0x0000000100d07547 */ /* 0x032fea000b800000 */
[----:B------:R-:W-:Y:S02]  /*18c0*/  USHF.L.U32 UR24, UR35, 0xa, URZ ;  /* 0x0000000a23187899 */ /* 0x000fe400080006ff */
[----:B------:R-:W-:Y:S02]  /*18d0*/  ULEA UR68, UR35, UR18, 0x6 ;  /* 0x0000001223447291 */ /* 0x000fe4000f8e30ff */
[----:B------:R-:W-:Y:S02]  /*18e0*/  UIADD3 UR34, UPT, UPT, UR24, 0x6, URZ ;  /* 0x0000000618227890 */ /* 0x000fe4000fffe0ff */
[----:B------:R-:W-:Y:S02]  /*18f0*/  ULEA UR64, UR35, UR17, 0x7 ;  /* 0x0000001123407291 */ /* 0x000fe4000f8e38ff */
[----:B------:R-:W-:Y:S02]  /*1900*/  ULEA UR16, UR35, UR12, 0x3 ;  /* 0x0000000c23107291 */ /* 0x000fe4000f8e18ff */
[----:B------:R-:W-:Y:S02]  /*1910*/  UIADD3 UR36, UPT, UPT, UR34, UR20, URZ ;  /* 0x0000001422247290 */ /* 0x000fe4000fffe0ff */
[----:B------:R-:W-:Y:S02]  /*1920*/  UIADD3 UR66, UPT, UPT, UR68, 0x20, URZ ;  /* 0x0000002044427890 */ /* 0x000fe4000fffe0ff */
[----:B------:R-:W-:Y:S02]  /*1930*/  UIADD3 UR62, UPT, UPT, UR64, 0x40, URZ ;  /* 0x00000040403e7890 */ /* 0x000fe4000fffe0ff */
[----:B------:R-:W-:Y:S02]  /*1940*/  UIADD3 UR60, UPT, UPT, UR64, 0x20, URZ ;  /* 0x00000020403c7890 */ /* 0x000fe4000fffe0ff */
[----:B------:R-:W-:Y:S02]  /*1950*/  UIADD3 UR58, UPT, UPT, UR64, 0x60, URZ ;  /* 0x00000060403a7890 */ /* 0x000fe4000fffe0ff */
[----:B------:R-:W-:Y:S02]  /*1960*/  UIADD3 UR56, UPT, UPT, UR24, UR20, URZ ;  /* 0x0000001418387290 */ /* 0x000fe4000fffe0ff */
[----:B------:R-:W-:Y:S02]  /*1970*/  UIADD3 UR54, UPT, UPT, UR24, UR19, URZ ;  /* 0x0000001318367290 */ /* 0x000fe4000fffe0ff */
[----:B------:R-:W-:Y:S02]  /*1980*/  UIADD3 UR50, UPT, UPT, UR20, 0x2, UR24 ;  /* 0x0000000214327890 */ /* 0x000fe4000fffe018 */
[----:B------:R-:W-:Y:S02]  /*1990*/  UIADD3 UR48, UPT, UPT, UR19, 0x2, UR24 ;  /* 0x0000000213307890 */ /* 0x000fe4000fffe018 */
[----:B------:R-:W-:Y:S02]  /*19a0*/  UIADD3 UR44, UPT, UPT, UR20, 0x4, UR24 ;  /* 0x00000004142c7890 */ /* 0x000fe4000fffe018 */
[----:B------:R-:W-:Y:S02]  /*19b0*/  UIADD3 UR70, UPT, UPT, UR19, 0x4, UR24 ;  /* 0x0000000413467890 */ /* 0x000fe4000fffe018 */
[----:B------:R-:W-:Y:S02]  /*19c0*/  UIADD3 UR32, UPT, UPT, UR16, 0x30, URZ ;  /* 0x0000003010207890 */ /* 0x000fe4000fffe0ff */
[----:B------:R-:W-:Y:S01]  /*19d0*/  UIADD3 UR34, UPT, UPT, UR34, UR19, URZ ;  /* 0x0000001322227290 */ /* 0x000fe2000fffe0ff */
[----:B------:R-:W-:Y:S01]  /*19e0*/  UMOV UR69, 0x4008 ;  /* 0x0000400800457882 */ /* 0x000fe20000000000 */
        /* <DEDUP_REMOVED lines=11> */
[----:B------:R-:W-:Y:S05]  /*1aa0*/  @P1 BRA `(.L_x_28) ;  /* 0x0000000000101947 */ /* 0x000fea0003800000 */
[----:B------:R-:W-:Y:S06]  /*1ab0*/  USHF.L.U32 UR24, UR37, 0x1f, URZ ;  /* 0x0000001f25187899 */ /* 0x000fec00080006ff */
[----:B-1----:R-:W-:Y:S04]  /*1ac0*/  MOV R0, UR24 ;  /* 0x0000001800007c02 */ /* 0x002fe80008000f00 */
[----:B------:R-:W1:Y:S02]  /*1ad0*/  SYNCS.PHASECHK.TRANS64.TRYWAIT P0, [UR16], R0 ;  /* 0x00000000ff0075a7 */ /* 0x000e640008001110 */
[----:B-1----:R-:W-:Y:S05]  /*1ae0*/  @!P0 BRA `(.L_x_29) ;  /* 0x0000001c00288947 */ /* 0x002fea0003800000 */
.L_x_28:
[----:B------:R4:W-:Y:S01]  /*1af0*/  UTCCP.T.S.2CTA.4x32dp128bit tmem[UR39+0x100], gdesc[UR68] ;  /* 0x00010044270079e7 */ /* 0x0009e20009300000 */
[----:B------:R4:W-:Y:S01]  /*1b00*/  UTCCP.T.S.2CTA.4x32dp128bit tmem[UR39+0x104], gdesc[UR66] ;  /* 0x00010442270079e7 */ /* 0x0009e20009300000 */
[----:B------:R4:W-:Y:S01]  /*1b10*/  UTCCP.T.S.2CTA.4x32dp128bit tmem[UR39+0x108], gdesc[UR64] ;  /* 0x00010840270079e7 */ /* 0x0009e20009300000 */
[----:B------:R4:W-:Y:S01]  /*1b20*/  UTCCP.T.S.2CTA.4x32dp128bit tmem[UR39+0x10c], gdesc[UR62] ;  /* 0x00010c3e270079e7 */ /* 0x0009e20009300000 */
[----:B------:R4:W-:Y:S01]  /*1b30*/  UTCCP.T.S.2CTA.4x32dp128bit tmem[UR39+0x110], gdesc[UR60] ;  /* 0x0001103c270079e7 */ /* 0x0009e20009300000 */
[----:B------:R4:W-:Y:S01]  /*1b40*/  UTCCP.T.S.2CTA.4x32dp128bit tmem[UR39+0x114], gdesc[UR58] ;  /* 0x0001143a270079e7 */ /* 0x0009e20009300000 */
[----:B------:R4:W-:Y:S01]  /*1b50*/  UTCOMMA.2CTA gdesc[UR54], gdesc[UR56], tmem[UR39], tmem[UR52], idesc[UR53], tmem[UR10], UP4 ;  /* 0xc00a3438360075ea */ /* 0x0009e2000a200027 */
[----:B------:R-:W-:Y:S01]  /*1b60*/  UPLOP3.LUT UP4, UPT, UPT, UPT, UPT, 0x80, 0x8 ;  /* 0x000000000008789c */ /* 0x000fe20003f8f070 */
[----:B------:R4:W-:Y:S01]  /*1b70*/  UTCOMMA.2CTA gdesc[UR48], gdesc[UR50], tmem[UR39], tmem[UR46], idesc[UR47], tmem[UR6], UPT ;  /* 0xc0062e32300075ea */ /* 0x0009e2000ba00027 */
[----:B------:R4:W-:Y:S01]  /*1b80*/  UTCOMMA.2CTA gdesc[UR70], gdesc[UR44], tmem[UR39], tmem[UR42], idesc[UR43], tmem[UR8], UPT ;  /* 0xc0082a2c460075ea */ /* 0x0009e2000ba00027 */
[----:B------:R-:W-:Y:S01]  /*1b90*/  UMOV UR72, UR36 ;  /* 0x0000002400487c82 */ /* 0x000fe20008000000 */
[----:B------:R-:W-:Y:S01]  /*1ba0*/  UMOV UR73, 0x40004040 ;  /* 0x4000404000497882 */ /* 0x000fe20000000000 */
[----:B------:R-:W-:Y:S01]  /*1bb0*/  UMOV UR74, UR34 ;  /* 0x00000022004a7c82 */ /* 0x000fe20008000000 */
[----:B------:R-:W-:Y:S02]  /*1bc0*/  UMOV UR75, 0x40004040 ;  /* 0x40004040004b7882 */ /* 0x000fe40000000000 */
[----:B------:R4:W-:Y:S01]  /*1bd0*/  UTCOMMA.2CTA gdesc[UR74], gdesc[UR72], tmem[UR39], tmem[UR40], idesc[UR41], tmem[UR4], UPT ;  /* 0xc00428484a0075ea */ /* 0x0009e2000ba00027 */
[----:B------:R4:W-:Y:S01]  /*1be0*/  UTCBAR.2CTA.MULTICAST [UR32], URZ, UR27 ;  /* 0x000000ff200073e9 */ /* 0x0009e2000820081b */
[----:B------:R-:W-:Y:S01]  /*1bf0*/  NOP ;  /* 0x0000000000007918 */ /* 0x000fe20000000000 */
.L_x_27:
[----:B------:R-:W-:Y:S01]  /*1c00*/  UIADD3 UR35, UPT, UPT, UR35, 0x1, URZ ;  /* 0x0000000123237890 */ /* 0x000fe2000fffe0ff */
[----:B------:R-:W-:Y:S01]  /*1c10*/  PLOP3.LUT P1, PT, PT, PT, PT, 0x80, 0x8 ;  /* 0x000000000008781c */ /* 0x000fe20003f2f070 */
[----:B------:R-:W-:Y:S02]  /*1c20*/  UISETP.GT.U32.AND UP3, UPT, UR33, 0xe, UPT ;  /* 0x0000000e2100788c */ /* 0x000fe4000bf64070 */
[----:B------:R-:W-:Y:S02]  /*1c30*/  UISETP.NE.AND UP2, UPT, UR35, 0x6, UPT ;  /* 0x000000062300788c */ /* 0x000fe4000bf45270 */
[----:B------:R-:W-:Y:S02]  /*1c40*/  UISETP.NE.OR UP3, UPT, UR31, URZ, UP3 ;  /* 0x000000ff1f00728c */ /* 0x000fe40009f65670 */
[----:B------:R-:W-:Y:S02]  /*1c50*/  USEL UR16, URZ, 0x1, UP2 ;  /* 0x00000001ff107887 */ /* 0x000fe40009000000 */
[----:B------:R-:W-:Y:S02]  /*1c60*/  USEL UR35, UR35, URZ, UP2 ;  /* 0x000000ff23237287 */ /* 0x000fe40009000000 */
[----:B------:R-:W-:Y:S01]  /*1c70*/  ULOP3.LUT UR37, UR37, UR16, URZ, 0x3c, !UPT ;  /* 0x0000001025257292 */ /* 0x000fe2000f8e3cff */
[----:B------:R-:W-:Y:S01]  /*1c80*/  PLOP3.LUT P0, PT, PT, PT, UP3, 0x80, 0x8 ;  /* 0x000000000008781c */ /* 0x000fe20003f0f038 */
[----:B------:R-:W-:Y:S03]  /*1c90*/  UIADD3 UR33, UPT, UPT, UR33, 0x1, URZ ;  /* 0x0000000121217890 */ /* 0x000fe6000fffe0ff */
[----:B------:R-:W-:Y:S02]  /*1ca0*/  @!UP3 USHF.L.U32 UR16, UR37, 0x1f, URZ ;  /* 0x0000001f2510b899 */ /* 0x000fe400080006ff */
[----:B------:R-:W-:Y:S02]  /*1cb0*/  @!UP3 ULEA UR24, UR35, UR12, 0x3 ;  /* 0x0000000c2318b291 */ /* 0x000fe4000f8e18ff */
[----:B------:R-:W-:Y:S02]  /*1cc0*/  UISETP.NE.AND UP2, UPT, UR33, 0x10, UPT ;  /* 0x000000102100788c */ /* 0x000fe4000bf45270 */
[----:B-1----:R-:W-:Y:S05]  /*1cd0*/  IMAD.U32 R0, RZ, RZ, UR16 ;  /* 0x00000010ff007e24 */ /* 0x002fea000f8e00ff */
[----:B------:R5:W1:Y:S02]  /*1ce0*/  @!P0 SYNCS.PHASECHK.TRANS64.TRYWAIT P1, [UR24], R0 ;  /* 0x00000000ff0085a7 */ /* 0x000a640008021118 */
[----:B------:R-:W-:Y:S05]  /*1cf0*/  BRA.U UP2, `(.L_x_30) ;  /* 0xfffffff902ec7547 */ /* 0x000fea000b83ffff */
[----:B------:R-:W-:Y:S05]  /*1d00*/  BRA.U UP1, `(.L_x_31) ;  /* 0x00000001010c7547 */ /* 0x000fea000b800000 */
[----:B------:R-:W-:Y:S02]  /*1d10*/  UMOV UR16, 0x3 ;  /* 0x0000000300107882 */ /* 0x000fe40000000000 */
[----:B------:R4:W-:Y:S01]  /*1d20*/  UTCBAR.2CTA.MULTICAST [UR26], URZ, UR16 ;  /* 0x000000ff1a0073e9 */ /* 0x0009e20008200810 */
[----:B------:R-:W-:Y:S02]  /*1d30*/  NOP ;  /* 0x0000000000007918 */ /* 0x000fe40000000000 */
.L_x_31:
[----:B------:R-:W-:Y:S01]  /*1d40*/  UISETP.GE.AND UP2, UPT, UR25, 0x100, UPT ;  /* 0x000001001900788c */ /* 0x000fe2000bf46270 */
[----:B------:R-:W-:-:S08]  /*1d50*/  LOP3.LUT R3, R3, 0x1, RZ, 0x3c, !PT ;  /* 0x0000000103037812 */ /* 0x000fd000078e3cff */
[----:B------:R-:W-:Y:S05]  /*1d60*/  BRA.U !UP2, `(.L_x_32) ;  /* 0xfffffff90aa07547 */ /* 0x000fea000b83ffff */
.L_x_24:
[----:B------:R-:W-:-:S09]  /*1d70*/  UISETP.NE.AND UP0, UPT, UR28, URZ, UPT ;  /* 0x000000ff1c00728c */ /* 0x000fd2000bf05270 */
[----:B------:R-:W-:Y:S05]  /*1d80*/  BRA.U UP0, `(.L_x_23) ;  /* 0x0000000100187547 */ /* 0x000fea000b800000 */
[----:B-----5:R-:W5:Y:S01]  /*1d90*/  S2R R0, SR_CgaCtaId ;  /* 0x0000000000007919 */ /* 0x020f620000008800 */
[----:B------:R-:W-:Y:S01]  /*1da0*/  MOV R7, 0x400 ;  /* 0x0000040000077802 */ /* 0x000fe20000000f00 */
[----:B------:R-:W-:-:S03]  /*1db0*/  IMAD.U32 R2, R3, -0x80000000, RZ ;  /* 0x8000000003027824 */ /* 0x000fc600078e00ff */
[----:B-----5:R-:W-:-:S04]  /*1dc0*/  LEA R7, R0, R7, 0x18 ;  /* 0x0000000700077211 */ /* 0x020fc800078ec0ff */
[----:B------:R-:W5:Y:S02]  /*1dd0*/  SYNCS.PHASECHK.TRANS64.TRYWAIT P0, [R7+URZ+0x68], R2 ;  /* 0x00006802070075a7 */ /* 0x000f6400080011ff */
[----:B-----5:R-:W-:Y:S05]  /*1de0*/  @!P0 BRA `(.L_x_33) ;  /* 0x0000001800888947 */ /* 0x020fea0003800000 */
.L_x_23:
[----:B------:R-:W-:-:S13]  /*1df0*/  ISETP.GT.AND P0, PT, R5, 0x3, PT ;  /* 0x000000030500780c */ /* 0x000fda0003f04270 */
[----:B-12345:R-:W-:Y:S05]  /*1e00*/  @P0 EXIT ;  /* 0x000000000000094d */ /* 0x03efea0003800000 */
[----:B------:R-:W-:-:S13]  /*1e10*/  ISETP.NE.AND P0, PT, R5, RZ, PT ;  /* 0x000000ff0500720c */ /* 0x000fda0003f05270 */
[----:B------:R-:W-:Y:S05]  /*1e20*/  @P0 BRA `(.L_x_34) ;  /* 0x00000004008c0947 */ /* 0x000fea0003800000 */
[----:B------:R-:W1:Y:S01]  /*1e30*/  S2R R6, SR_CgaCtaId ;  /* 0x0000000000067919 */ /* 0x000e620000008800 */
[----:B------:R-:W-:Y:S01]  /*1e40*/  NOP ;  /* 0x0000000000007918 */ /* 0x000fe20000000000 */
[----:B------:R-:W-:Y:S02]  /*1e50*/  MOV R3, 0x40 ;  /* 0x0000004000037802 */ /* 0x000fe40000000f00 */
[----:B------:R-:W-:Y:S02]  /*1e60*/  MOV R5, 0x400 ;  /* 0x0000040000057802 */ /* 0x000fe40000000f00 */
[C---:B-1----:R-:W-:Y:S02]  /*1e70*/  LEA R0, R6.reuse, R3, 0x18 ;  /* 0x0000000306007211 */ /* 0x042fe400078ec0ff */
[----:B------:R-:W-:-:S04]  /*1e80*/  LEA R5, R6, R5, 0x18 ;  /* 0x0000000506057211 */ /* 0x000fc800078ec0ff */
[----:B------:R-:W1:Y:S02]  /*1e90*/  LDS.U8 R0, [R0] ;  /* 0x0000000000007984 */ /* 0x000e640000000000 */
[----:B-1----:R-:W-:-:S13]  /*1ea0*/  ISETP.NE.AND P0, PT, R0, RZ, PT ;  /* 0x000000ff0000720c */ /* 0x002fda0003f05270 */
[----:B------:R-:W-:Y:S05]  /*1eb0*/  @P0 BRA `(.L_x_35) ;  /* 0x0000000400500947 */ /* 0x000fea0003800000 */
[C---:B------:R-:W-:Y:S02]  /*1ec0*/  LOP3.LUT R0, R6.reuse, 0x1, RZ, 0xc0, !PT ;  /* 0x0000000106007812 */ /* 0x040fe400078ec0ff */
[----:B------:R-:W-:Y:S02]  /*1ed0*/  LOP3.LUT R13, R6, 0x1, RZ, 0x3c, !PT ;  /* 0x00000001060d7812 */ /* 0x000fe400078e3cff */
[----:B------:R-:W-:-:S13]  /*1ee0*/  ISETP.NE.U32.AND P1, PT, R0, 0x1, PT ;  /* 0x000000010000780c */ /* 0x000fda0003f25070 */
[----:B------:R-:W-:Y:S05]  /*1ef0*/  @!P1 BRA `(.L_x_36) ;  /* 0x0000000000c49947 */ /* 0x000fea0003800000 */
[----:B------:R-:W-:Y:S01]  /*1f00*/  ELECT P0, URZ, PT ;  /* 0x0000000000ff782f */ /* 0x000fe20003800000 */
[----:B------:R-:W-:-:S12]  /*1f10*/  BSSY B0, `(.L_x_36) ;  /* 0x000002f000007945 */ /* 0x000fd80003800000 */
[----:B------:R-:W-:Y:S05]  /*1f20*/  @!P0 BRA `(.L_x_37) ;  /* 0x0000000000b48947 */ /* 0x000fea0003800000 */
[----:B------:R-:W-:-:S05]  /*1f30*/  UMOV UR4, 0x10 ;  /* 0x0000001000047882 */ /* 0x000fca0000000000 */
[----:B------:R-:W-:Y:S04]  /*1f40*/  DEPBAR.LE SB1, 0x36 ;  /* 0x00009d800000791a */ /* 0x000fe80000000000 */
[----:B------:R-:W1:Y:S02]  /*1f50*/  UTCATOMSWS.2CTA.FIND_AND_SET.ALIGN UP0, UR4, UR4 ;  /* 0x00000004000475e3 */ /* 0x000e640008200800 */
[----:B-1----:R-:W-:Y:S01]  /*1f60*/  PLOP3.LUT P0, PT, PT, PT, UP0, 0x80, 0x8 ;  /* 0x000000000008781c */ /* 0x002fe20003f0f008 */
[----:B------:R-:W-:-:S03]  /*1f70*/  IMAD.U32 R12, RZ, RZ, UR4 ;  /* 0x00000004ff0c7e24 */ /* 0x000fc6000f8e00ff */
[----:B------:R-:W-:-:S04]  /*1f80*/  SEL R0, RZ, 0xffffffff, !P0 ;  /* 0xffffffffff007807 */ /* 0x000fc80004000000 */
[----:B------:R-:W-:-:S13]  /*1f90*/  ISETP.NE.AND P0, PT, R0, RZ, PT ;  /* 0x000000ff0000720c */ /* 0x000fda0003f05270 */
[----:B------:R-:W-:Y:S05]  /*1fa0*/  @P0 BRA `(.L_x_38) ;  /* 0x0000000000240947 */ /* 0x000fea0003800000 */
.L_x_39:
[----:B------:R-:W-:Y:S05]  /*1fb0*/  NANOSLEEP 0x64 ;  /* 0x000000640000795d */ /* 0x000fea0003800000 */
[----:B------:R-:W-:-:S05]  /*1fc0*/  UMOV UR4, 0x10 ;  /* 0x0000001000047882 */ /* 0x000fca0000000000 */
[----:B------:R-:W-:Y:S04]  /*1fd0*/  DEPBAR.LE SB1, 0x36 ;  /* 0x00009d800000791a */ /* 0x000fe80000000000 */
[----:B------:R-:W1:Y:S02]  /*1fe0*/  UTCATOMSWS.2CTA.FIND_AND_SET.ALIGN UP0, UR4, UR4 ;  /* 0x00000004000475e3 */ /* 0x000e640008200800 */
[----:B-1----:R-:W-:Y:S01]  /*1ff0*/  PLOP3.LUT P0, PT, PT, PT, UP0, 0x80, 0x8 ;  /* 0x000000000008781c */ /* 0x002fe20003f0f008 */
[----:B------:R-:W-:-:S03]  /*2000*/  IMAD.U32 R12, RZ, RZ, UR4 ;  /* 0x00000004ff0c7e24 */ /* 0x000fc6000f8e00ff */
[----:B------:R-:W-:-:S04]  /*2010*/  SEL R0, RZ, 0xffffffff, !P0 ;  /* 0xffffffffff007807 */ /* 0x000fc80004000000 */
[----:B------:R-:W-:-:S13]  /*2020*/  ISETP.NE.AND P0, PT, R0, RZ, PT ;  /* 0x000000ff0000720c */ /* 0x000fda0003f05270 */
[----:B------:R-:W-:Y:S05]  /*2030*/  @!P0 BRA `(.L_x_39) ;  /* 0xfffffffc00dc8947 */ /* 0x000fea000383ffff */
.L_x_38:
[----:B------:R-:W-:Y:S01]  /*2040*/  MOV R11, 0x60 ;  /* 0x00000060000b7802 */ /* 0x000fe20000000f00 */
[----:B------:R-:W-:Y:S01]  /*2050*/  VIADD R2, R5, 0x78 ;  /* 0x0000007805027836 */ /* 0x000fe20000000000 */
[----:B------:R-:W-:Y:S01]  /*2060*/  MOV R3, 0x58 ;  /* 0x0000005800037802 */ /* 0x000fe20000000f00 */
[----:B------:R-:W-:Y:S01]  /*2070*/  IMAD.MOV.U32 R8, RZ, RZ, 0x4 ;  /* 0x00000004ff087424 */ /* 0x000fe200078e00ff */
[C---:B------:R-:W-:Y:S02]  /*2080*/  LEA R11, R6.reuse, R11, 0x18 ;  /* 0x0000000b060b7211 */ /* 0x040fe400078ec0ff */
[----:B------:R-:W-:-:S03]  /*2090*/  LEA R0, R6, R3, 0x18 ;  /* 0x0000000306007211 */ /* 0x000fc600078ec0ff */
[----:B------:R-:W1:Y:S02]  /*20a0*/  LDS R14, [R11] ;  /* 0x000000000b0e7984 */ /* 0x000e640000000800 */
[----:B-1----:R-:W-:-:S04]  /*20b0*/  IMAD.U32 R14, R14, -0x80000000, RZ ;  /* 0x800000000e0e7824 */ /* 0x002fc800078e00ff */
[----:B------:R-:W1:Y:S02]  /*20c0*/  SYNCS.PHASECHK.TRANS64.TRYWAIT P0, [R0+URZ], R14 ;  /* 0x0000000e000075a7 */ /* 0x000e6400080011ff */
[----:B-1----:R-:W-:Y:S05]  /*20d0*/  @P0 BRA `(.L_x_40) ;  /* 0x0000000000080947 */ /* 0x002fea0003800000 */
[----:B------:R-:W1:Y:S02]  /*20e0*/  SYNCS.PHASECHK.TRANS64.TRYWAIT P0, [R0+URZ], R14 ;  /* 0x0000000e000075a7 */ /* 0x000e6400080011ff */
[----:B-1----:R-:W-:Y:S05]  /*20f0*/  @!P0 BRA `(.L_x_41) ;  /* 0x0000001400dc8947 */ /* 0x002fea0003800000 */
.L_x_40:
[C---:B------:R-:W-:Y:S01]  /*2100*/  PRMT R3, R13.reuse, 0x654, R0 ;  /* 0x000006540d037816 */ /* 0x040fe20000000000 */
[C---:B------:R-:W-:Y:S01]  /*2110*/  IMAD.SHL.U32 R10, R12.reuse, 0x20, RZ ;  /* 0x000000200c0a7824 */ /* 0x040fe200078e00ff */
[----:B------:R-:W-:Y:S01]  /*2120*/  PRMT R2, R13, 0x654, R2 ;  /* 0x000006540d027816 */ /* 0x000fe20000000002 */
[----:B------:R-:W-:Y:S01]  /*2130*/  IMAD.MOV.U32 R7, RZ, RZ, 0xffff ;  /* 0x0000ffffff077424 */ /* 0x000fe200078e00ff */
[----:B------:R2:W-:Y:S01]  /*2140*/  SYNCS.ARRIVE.TRANS64.RED RZ, [R3+URZ], R8 ;  /* 0x0000000803ff79a7 */ /* 0x0005e200080004ff */
[----:B-1----:R-:W-:Y:S01]  /*2150*/  IMAD.MOV.U32 R0, RZ, RZ, 0x1 ;  /* 0x00000001ff007424 */ /* 0x002fe200078e00ff */
[----:B------:R1:W-:Y:S01]  /*2160*/  STS [R5+0x78], R10 ;  /* 0x0000780a05007388 */ /* 0x0003e20000000800 */
[----:B------:R-:W-:Y:S01]  /*2170*/  VIADD R9, R12, 0x10 ;  /* 0x000000100c097836 */ /* 0x000fe20000000000 */
[----:B------:R-:W-:Y:S02]  /*2180*/  SHF.L.U32 R7, R7, R12, RZ ;  /* 0x0000000c07077219 */ /* 0x000fe400000006ff */
[----:B------:R1:W-:Y:S02]  /*2190*/  STAS [R2.64], R12 ;  /* 0x0000000c02007dbd */ /* 0x0003e4000c0008ff */
[----:B--2---:R-:W-:-:S02]  /*21a0*/  SHF.L.U32 R8, R0, R9, RZ ;  /* 0x0000000900087219 */ /* 0x004fc400000006ff */
[----:B------:R-:W-:Y:S02]  /*21b0*/  MOV R9, 0x50 ;  /* 0x0000005000097802 */ /* 0x000fe40000000f00 */
[----:B------:R-:W-:Y:S02]  /*21c0*/  LOP3.LUT R7, R8, R7, RZ, 0xfc, !PT ;  /* 0x0000000708077212 */ /* 0x000fe400078efcff */
[----:B------:R-:W-:-:S05]  /*21d0*/  LEA R8, R6, R9, 0x18 ;  /* 0x0000000906087211 */ /* 0x000fca00078ec0ff */
[----:B------:R1:W-:Y:S04]  /*21e0*/  ATOMS.OR RZ, [R8], R7 ;  /* 0x0000000708ff738c */ /* 0x0003e80003000000 */
[----:B------:R1:W-:Y:S02]  /*21f0*/  ATOMS.XOR RZ, [R11], R0 ;  /* 0x000000000bff738c */ /* 0x0003e40003800000 */
.L_x_37:
[----:B------:R-:W-:Y:S05]  /*2200*/  BSYNC B0 ;  /* 0x0000000000007941 */ /* 0x000fea0003800000 */
.L_x_36:
[----:B------:R-:W-:Y:S05]  /*2210*/  @P1 BRA `(.L_x_42) ;  /* 0x0000000000881947 */ /* 0x000fea0003800000 */
[----:B------:R-:W-:Y:S05]  /*2220*/  WARPSYNC.ALL ;  /* 0x0000000000007948 */ /* 0x000fea0003800000 */
[----:B------:R-:W-:Y:S01]  /*2230*/  NOP ;  /* 0x0000000000007918 */ /* 0x000fe20000000000 */
[----:B------:R-:W-:-:S13]  /*2240*/  ELECT P0, URZ, PT ;  /* 0x0000000000ff782f */ /* 0x000fda0003800000 */
[----:B------:R-:W-:Y:S05]  /*2250*/  @!P0 BRA `(.L_x_42) ;  /* 0x0000000000788947 */ /* 0x000fea0003800000 */
[----:B-1----:R-:W-:Y:S02]  /*2260*/  MOV R3, 0x60 ;  /* 0x0000006000037802 */ /* 0x002fe40000000f00 */
[----:B------:R-:W-:Y:S02]  /*2270*/  MOV R7, 0x58 ;  /* 0x0000005800077802 */ /* 0x000fe40000000f00 */
        /* <DEDUP_REMOVED lines=8> */
.L_x_43:
[----:B------:R-:W2:Y:S01]  /*2300*/  LDS R9, [R5+0x78] ;  /* 0x0000780005097984 */ /* 0x000ea20000000800 */
[----:B------:R-:W-:Y:S01]  /*2310*/  IMAD.MOV.U32 R2, RZ, RZ, 0xffff ;  /* 0x0000ffffff027424 */ /* 0x000fe200078e00ff */
[----:B-1----:R-:W-:Y:S01]  /*2320*/  PRMT R8, R13, 0x654, R8 ;  /* 0x000006540d087816 */ /* 0x002fe20000000008 */
[----:B------:R-:W-:Y:S02]  /*2330*/  IMAD.MOV.U32 R0, RZ, RZ, 0x1 ;  /* 0x00000001ff007424 */ /* 0x000fe400078e00ff */
[C---:B--2---:R-:W-:Y:S01]  /*2340*/  IMAD.SHL.U32 R10, R9.reuse, 0x20, RZ ;  /* 0x00000020090a7824 */ /* 0x044fe200078e00ff */
[----:B------:R-:W-:Y:S01]  /*2350*/  SHF.L.U32 R2, R2, R9, RZ ;  /* 0x0000000902027219 */ /* 0x000fe200000006ff */
[----:B------:R-:W-:-:S03]  /*2360*/  VIADD R7, R9, 0x10 ;  /* 0x0000001009077836 */ /* 0x000fc60000000000 */
[----:B------:R2:W-:Y:S02]  /*2370*/  STS [R5+0x78], R10 ;  /* 0x0000780a05007388 */ /* 0x0005e40000000800 */
[----:B------:R-:W-:Y:S02]  /*2380*/  SHF.L.U32 R9, R0, R7, RZ ;  /* 0x0000000700097219 */ /* 0x000fe400000006ff */
[----:B------:R-:W-:Y:S02]  /*2390*/  MOV R7, 0x50 ;  /* 0x0000005000077802 */ /* 0x000fe40000000f00 */
[----:B------:R-:W-:Y:S02]  /*23a0*/  LOP3.LUT R2, R9, R2, RZ, 0xfc, !PT ;  /* 0x0000000209027212 */ /* 0x000fe400078efcff */
[----:B------:R-:W-:-:S05]  /*23b0*/  LEA R7, R6, R7, 0x18 ;  /* 0x0000000706077211 */ /* 0x000fca00078ec0ff */
[----:B------:R2:W-:Y:S01]  /*23c0*/  ATOMS.OR RZ, [R7], R2 ;  /* 0x0000000207ff738c */ /* 0x0005e20003000000 */
[----:B------:R2:W-:Y:S03]  /*23d0*/  SYNCS.ARRIVE.TRANS64.RED.A1T0 RZ, [R8+URZ], RZ ;  /* 0x000000ff08ff79a7 */ /* 0x0005e600081004ff */
[----:B------:R2:W-:Y:S01]  /*23e0*/  ATOMS.XOR RZ, [R3], R0 ;  /* 0x0000000003ff738c */ /* 0x0005e20003800000 */
[----:B------:R-:W-:Y:S05]  /*23f0*/  BRA `(.L_x_42) ;  /* 0x0000000000107947 */ /* 0x000fea0003800000 */
.L_x_35:
[----:B------:R-:W-:Y:S02]  /*2400*/  MOV R0, 0xffffffff ;  /* 0xffffffff00007802 */ /* 0x000fe40000000f00 */
[----:B------:R-:W-:-:S03]  /*2410*/  MOV R2, 0x2440 ;  /* 0x0000244000027802 */ /* 0x000fc60000000f00 */
[----:B------:R1:W-:Y:S04]  /*2420*/  STS [R5+0x78], R0 ;  /* 0x0000780005007388 */ /* 0x0003e80000000800 */
[----:B-1----:R-:W-:Y:S05]  /*2430*/  CALL.REL.NOINC `($__internal_1_$__cuda_sm10x_tcgen05_guardrail_trap_phase_invalid_during_alloc) ;  /* 0x0000001400787944 */ /* 0x002fea0003c00000 */
.L_x_42:
[----:B------:R-:W-:Y:S05]  /*2440*/  WARPSYNC.ALL ;  /* 0x0000000000007948 */ /* 0x000fea0003800000 */
[----:B------:R-:W-:Y:S01]  /*2450*/  NOP ;  /* 0x0000000000007918 */ /* 0x000fe20000000000 */
.L_x_34:
[----:B------:R-:W3:Y:S08]  /*2460*/  S2UR UR4, SR_CgaCtaId ;  /* 0x00000000000479c3 */ /* 0x000ef00000008800 */
[----:B------:R-:W-:Y:S01]  /*2470*/  BAR.SYNC.DEFER_BLOCKING 0x3, 0xa0 ;  /* 0x00c2800000007b1d */ /* 0x000fe20000010000 */
[----:B-12---:R-:W-:-:S07]  /*2480*/  MOV R3, 0x400 ;  /* 0x0000040000037802 */ /* 0x006fce0000000f00 */
[----:B------:R-:W1:Y:S01]  /*2490*/  S2UR UR7, SR_CTAID.Z ;  /* 0x00000000000779c3 */ /* 0x000e620000002700 */
[----:B---3--:R-:W-:-:S05]  /*24a0*/  IMAD.U32 R0, RZ, RZ, UR4 ;  /* 0x00000004ff007e24 */ /* 0x008fca000f8e00ff */
[----:B------:R-:W-:Y:S01]  /*24b0*/  LEA R2, R0, R3, 0x18 ;  /* 0x0000000300027211 */ /* 0x000fe200078ec0ff */
[----:B-1----:R-:W-:-:S04]  /*24c0*/  UISETP.GT.U32.AND UP0, UPT, UR7, 0xff, UPT ;  /* 0x000000ff0700788c */ /* 0x002fc8000bf04070 */
[----:B------:R-:W1:Y:S02]  /*24d0*/  LDS R3, [R2+0x78] ;  /* 0x0000780002037984 */ /* 0x000e640000000800 */
[----:B-1----:R-:W-:-:S03]  /*24e0*/  R2UR UR8, R3 ;  /* 0x00000000030872ca */ /* 0x002fc600000e0000 */
[----:B------:R-:W-:-:S12]  /*24f0*/  BRA.U UP0, `(.L_x_45) ;  /* 0x0000000d00747547 */ /* 0x000fd8000b800000 */
[----:B------:R-:W1:Y:S01]  /*2500*/  LDCU.64 UR4, c[0x0][0x648] ;  /* 0x0000c900ff0477ac */ /* 0x000e620008000a00 */
[----:B------:R-:W-:Y:S01]  /*2510*/  SHF.R.U32.HI R3, RZ, 0x5, R4 ;  /* 0x00000005ff037819 */ /* 0x000fe20000011604 */
[----:B------:R-:W-:Y:S01]  /*2520*/  IMAD.SHL.U32 R4, R4, 0x40, RZ ;  /* 0x0000004004047824 */ /* 0x000fe200078e00ff */
[C---:B------:R-:W-:Y:S01]  /*2530*/  ISETP.NE.AND P0, PT, R0.reuse, UR29, PT ;  /* 0x0000001d00007c0c */ /* 0x040fe2000bf05270 */
[----:B------:R-:W2:Y:S01]  /*2540*/  LDCU UR16, c[0x0][0x374] ;  /* 0x00006e80ff1077ac */ /* 0x000ea20008000800 */
[----:B------:R-:W-:Y:S02]  /*2550*/  IMAD.MOV.U32 R54, RZ, RZ, RZ ;  /* 0x000000ffff367224 */ /* 0x000fe400078e00ff */
[----:B------:R-:W-:Y:S01]  /*2560*/  ISETP.LT.AND P0, PT, R0, RZ, P0 ;  /* 0x000000ff0000720c */ /* 0x000fe20000701270 */
[----:B------:R-:W-:Y:S01]  /*2570*/  USHF.R.U32.HI UR30, URZ, 0x1, UR30 ;  /* 0x00000001ff1e7899 */ /* 0x000fe2000801161e */
[----:B------:R-:W-:Y:S01]  /*2580*/  LOP3.LUT R4, R4, 0x7c0, RZ, 0xc0, !PT ;  /* 0x000007c004047812 */ /* 0x000fe200078ec0ff */
[----:B------:R-:W3:Y:S02]  /*2590*/  LDCU.64 UR18, c[0x0][0x348] ;  /* 0x00006900ff1277ac */ /* 0x000ee40008000a00 */
[----:B------:R-:W-:Y:S01]  /*25a0*/  UIADD3 UR20, UPT, UPT, UR30, -0x1, URZ ;  /* 0xffffffff1e147890 */ /* 0x000fe2000fffe0ff */
[----:B------:R-:W4:Y:S01]  /*25b0*/  LDCU.64 UR24, c[0x0][0x358] ;  /* 0x00006b00ff1877ac */ /* 0x000f220008000a00 */
[----:B-1----:R-:W-:-:S04]  /*25c0*/  UIMAD.WIDE.U32 UR10, UR7, UR5, URZ ;  /* 0x00000005070a72a5 */ /* 0x002fc8000f8e00ff */
[----:B------:R-:W-:Y:S02]  /*25d0*/  IMAD.U32 R0, RZ, RZ, UR20 ;  /* 0x00000014ff007e24 */ /* 0x000fe4000f8e00ff */
[----:B------:R-:W-:Y:S01]  /*25e0*/  @!P0 IMAD R0, RZ, RZ, UR30 ;  /* 0x0000001eff008e24 */ /* 0x000fe2000f8e02ff */
[----:B------:R-:W-:-:S03]  /*25f0*/  UMOV UR9, UR11 ;  /* 0x0000000b00097c82 */ /* 0x000fc60008000000 */
[----:B------:R-:W-:Y:S01]  /*2600*/  IMAD.IADD R7, R0, 0x1, R0 ;  /* 0x0000000100077824 */ /* 0x000fe200078e0200 */
[----:B------:R-:W-:Y:S01]  /*2610*/  UIADD3 UR5, UPT, UPT, UR7, -UR9, URZ ;  /* 0x8000000907057290 */ /* 0x000fe2000fffe0ff */
[----:B------:R-:W1:Y:S03]  /*2620*/  LDCU UR10, c[0x0][0x658] ;  /* 0x0000cb00ff0a77ac */ /* 0x000e660008000800 */
[----:B------:R-:W-:-:S04]  /*2630*/  USHF.R.U32.HI UR5, URZ, UR23, UR5 ;  /* 0x00000017ff057299 */ /* 0x000fc80008011605 */
[----:B------:R-:W-:-:S04]  /*2640*/  UIADD3 UR5, UPT, UPT, UR9, UR5, URZ ;  /* 0x0000000509057290 */ /* 0x000fc8000fffe0ff */
[----:B------:R-:W-:-:S04]  /*2650*/  USHF.R.U32.HI UR12, URZ, UR22, UR5 ;  /* 0x00000016ff0c7299 */ /* 0x000fc80008011605 */
[----:B------:R-:W-:-:S04]  /*2660*/  UIADD3 UR12, UPT, UPT, -UR12, URZ, URZ ;  /* 0x000000ff0c0c7290 */ /* 0x000fc8000fffe1ff */
[----:B------:R-:W-:Y:S01]  /*2670*/  UIMAD UR12, UR4, UR12, UR7 ;  /* 0x0000000c040c72a4 */ /* 0x000fe2000f8e0207 */
[----:B------:R-:W5:Y:S03]  /*2680*/  LDCU.64 UR4, c[0x0][0x660] ;  /* 0x0000cc00ff0477ac */ /* 0x000f660008000a00 */
[----:B-1----:R-:W-:-:S07]  /*2690*/  UIMAD.WIDE.U32 UR10, UR12, UR10, URZ ;  /* 0x0000000a0c0a72a5 */ /* 0x002fce000f8e00ff */
[----:B------:R-:W-:Y:S02]  /*26a0*/  UMOV UR9, UR11 ;  /* 0x0000000b00097c82 */ /* 0x000fe40008000000 */
[----:B------:R-:W-:-:S04]  /*26b0*/  UIADD3 UR6, UPT, UPT, UR12, -UR9, URZ ;  /* 0x800000090c067290 */ /* 0x000fc8000fffe0ff */
[----:B------:R-:W-:-:S04]  /*26c0*/  USHF.R.U32.HI UR6, URZ, UR21, UR6 ;  /* 0x00000015ff067299 */ /* 0x000fc80008011606 */
[----:B------:R-:W-:-:S04]  /*26d0*/  UIADD3 UR6, UPT, UPT, UR9, UR6, URZ ;  /* 0x0000000609067290 */ /* 0x000fc8000fffe0ff */
[----:B------:R-:W-:-:S04]  /*26e0*/  USHF.R.U32.HI UR6, URZ, UR15, UR6 ;  /* 0x0000000fff067299 */ /* 0x000fc80008011606 */
[----:B-----5:R-:W-:-:S07]  /*26f0*/  UIMAD.WIDE.U32 UR10, UR6, UR5, URZ ;  /* 0x00000005060a72a5 */ /* 0x020fce000f8e00ff */
[----:B------:R-:W-:Y:S02]  /*2700*/  UMOV UR9, UR11 ;  /* 0x0000000b00097c82 */ /* 0x000fe40008000000 */
[----:B------:R-:W-:Y:S02]  /*2710*/  UIADD3 UR5, UPT, UPT, UR6, -UR9, URZ ;  /* 0x8000000906057290 */ /* 0x000fe4000fffe0ff */
[----:B------:R-:W2:Y:S01]  /*2720*/  LDCU UR10, c[0x0][0x370] ;  /* 0x00006e00ff0a77ac */ /* 0x000ea20008000800 */
[----:B------:R-:W1:Y:S01]  /*2730*/  S2UR UR11, SR_CgaCtaId ;  /* 0x00000000000b79c3 */ /* 0x000e620000008800 */
[----:B------:R-:W5:Y:S01]  /*2740*/  LDCU UR17, c[0x0][0x378] ;  /* 0x00006f00ff1177ac */ /* 0x000f620008000800 */
[----:B------:R-:W-:-:S04]  /*2750*/  USHF.R.U32.HI UR5, URZ, UR14, UR5 ;  /* 0x0000000eff057299 */ /* 0x000fc80008011605 */
[----:B------:R-:W-:Y:S01]  /*2760*/  UIADD3 UR5, UPT, UPT, UR9, UR5, URZ ;  /* 0x0000000509057290 */ /* 0x000fe2000fffe0ff */
[----:B------:R-:W-:Y:S02]  /*2770*/  R2UR UR9, R3 ;  /* 0x00000000030972ca */ /* 0x000fe400000e0000 */
[----:B------:R-:W1:Y:S01]  /*2780*/  S2R R3, SR_LANEID ;  /* 0x0000000000037919 */ /* 0x000e620000000000 */
[----:B------:R-:W-:Y:S02]  /*2790*/  USHF.R.U32.HI UR5, URZ, UR13, UR5 ;  /* 0x0000000dff057299 */ /* 0x000fe40008011605 */
[----:B--2---:R-:W-:Y:S02]  /*27a0*/  UIMAD UR10, UR16, UR10, URZ ;  /* 0x0000000a100a72a4 */ /* 0x004fe4000f8e02ff */
[----:B------:R-:W-:Y:S02]  /*27b0*/  UIADD3 UR5, UPT, UPT, -UR5, URZ, URZ ;  /* 0x000000ff05057290 */ /* 0x000fe4000fffe1ff */
[----:B-----5:R-:W-:-:S02]  /*27c0*/  UIMAD UR10, UR10, UR17, URZ ;  /* 0x000000110a0a72a4 */ /* 0x020fc4000f8e02ff */
[----:B------:R-:W-:Y:S02]  /*27d0*/  UIMAD UR4, UR4, UR5, UR6 ;  /* 0x00000005040472a4 */ /* 0x000fe4000f8e0206 */
[----:B------:R-:W-:Y:S01]  /*27e0*/  IMAD.U32 R59, RZ, RZ, UR9 ;  /* 0x00000009ff3b7e24 */ /* 0x000fe2000f8e00ff */
[----:B------:R-:W-:Y:S02]  /*27f0*/  ULEA.HI UR16, UR10, UR10, URZ, 0x1 ;  /* 0x0000000a0a107291 */ /* 0x000fe4000f8f08ff */
[----:B------:R-:W-:Y:S01]  /*2800*/  UIADD3 UR6, UPT, UPT, -UR6, URZ, URZ ;  /* 0x000000ff06067290 */ /* 0x000fe2000fffe1ff */
[C---:B------:R-:W-:Y:S01]  /*2810*/  IMAD R5, R59.reuse, 0x800, R4 ;  /* 0x000008003b057824 */ /* 0x040fe200078e0204 */
[----:B------:R-:W2:Y:S01]  /*2820*/  LDCU UR5, c[0x0][0x654] ;  /* 0x0000ca80ff0577ac */ /* 0x000ea20008000800 */
[----:B------:R-:W-:Y:S01]  /*2830*/  IMAD R59, R59, 0x4, R2 ;  /* 0x000000043b3b7824 */ /* 0x000fe200078e0202 */
[----:B------:R-:W5:Y:S01]  /*2840*/  S2UR UR10, SR_CgaCtaId ;  /* 0x00000000000a79c3 */ /* 0x000f620000008800 */
[C---:B------:R-:W-:Y:S01]  /*2850*/  IMAD.IADD R5, R2.reuse, 0x1, R5 ;  /* 0x0000000102057824 */ /* 0x040fe200078e0205 */
[----:B------:R-:W-:Y:S01]  /*2860*/  ULEA UR17, UR9, UR8, 0x15 ;  /* 0x0000000809117291 */ /* 0x000fe2000f8ea8ff */
[----:B------:R-:W-:Y:S01]  /*2870*/  VIADD R2, R2, 0x68 ;  /* 0x0000006802027836 */ /* 0x000fe20000000000 */
[----:B------:R-:W-:Y:S01]  /*2880*/  USHF.R.S32.HI UR16, URZ, 0x1, UR16 ;  /* 0x00000001ff107899 */ /* 0x000fe20008011410 */
[----:B------:R-:W-:-:S02]  /*2890*/  VIADD R0, R5, 0x400 ;  /* 0x0000040005007836 */ /* 0x000fc40000000000 */
[----:B------:R-:W-:Y:S01]  /*28a0*/  VIADD R4, R5, 0x420 ;  /* 0x0000042005047836 */ /* 0x000fe20000000000 */
[----:B------:R-:W-:Y:S01]  /*28b0*/  PRMT R2, R7, 0x654, R2 ;  /* 0x0000065407027816 */ /* 0x000fe20000000002 */
[C---:B------:R-:W-:Y:S01]  /*28c0*/  VIADD R7, R5.reuse, 0x430 ;  /* 0x0000043005077836 */ /* 0x040fe20000000000 */
[----:B------:R-:W-:Y:S01]  /*28d0*/  SHF.R.U32.HI R55, RZ, 0x3, R0 ;  /* 0x00000003ff377819 */ /* 0x000fe20000011600 */
[----:B------:R-:W-:Y:S01]  /*28e0*/  VIADD R5, R5, 0x410 ;  /* 0x0000041005057836 */ /* 0x000fe20000000000 */
[----:B------:R-:W-:Y:S02]  /*28f0*/  SHF.R.U32.HI R57, RZ, 0x3, R4 ;  /* 0x00000003ff397819 */ /* 0x000fe40000011604 */
[----:B------:R-:W-:Y:S02]  /*2900*/  SHF.R.U32.HI R58, RZ, 0x3, R7 ;  /* 0x00000003ff3a7819 */ /* 0x000fe40000011607 */
[----:B------:R-:W-:Y:S01]  /*2910*/  SHF.R.U32.HI R56, RZ, 0x3, R5 ;  /* 0x00000003ff387819 */ /* 0x000fe20000011605 */
[----:B--2---:R-:W-:Y:S01]  /*2920*/  UIMAD UR5, UR5, UR6, UR12 ;  /* 0x00000006050572a4 */ /* 0x004fe2000f8e020c */
[----:B------:R-:W-:-:S02]  /*2930*/  LOP3.LUT R58, R7, 0x30, R58, 0x78, !PT ;  /* 0x00000030073a7812 */ /* 0x000fc400078e783a */
[----:B------:R-:W-:Y:S01]  /*2940*/  LOP3.LUT R57, R4, 0x30, R57, 0x78, !PT ;  /* 0x0000003004397812 */ /* 0x000fe200078e7839 */
[----:B------:R-:W-:Y:S01]  /*2950*/  UMOV UR12, URZ ;  /* 0x000000ff000c7c82 */ /* 0x000fe20008000000 */
[----:B------:R-:W-:Y:S02]  /*2960*/  LOP3.LUT R56, R5, 0x30, R56, 0x78, !PT ;  /* 0x0000003005387812 */ /* 0x000fe400078e7838 */
[----:B-1-345:R-:W-:-:S07]  /*2970*/  LOP3.LUT R55, R0, 0x30, R55, 0x78, !PT ;  /* 0x0000003000377812 */ /* 0x03afce00078e7837 */
.L_x_51:
[----:B------:R-:W-:Y:S01]  /*2980*/  IMAD.U32 R0, RZ, RZ, UR11 ;  /* 0x0000000bff007e24 */ /* 0x000fe2000f8e00ff */
[----:B---3--:R-:W-:Y:S01]  /*2990*/  MOV R7, 0x400 ;  /* 0x0000040000077802 */ /* 0x008fe20000000f00 */
[----:B------:R-:W-:Y:S01]  /*29a0*/  IMAD.U32 R5, R54, -0x80000000, RZ ;  /* 0x8000000036057824 */ /* 0x000fe200078e00ff */
[----:B------:R-:W-:Y:S02]  /*29b0*/  UIADD3 UR5, UPT, UPT, UR5, UR5, URZ ;  /* 0x0000000505057290 */ /* 0x000fe4000fffe0ff */
[----:B--2---:R-:W-:Y:S02]  /*29c0*/  LEA R4, R0, R7, 0x18 ;  /* 0x0000000700047211 */ /* 0x004fe400078ec0ff */
[----:B------:R-:W-:Y:S02]  /*29d0*/  ULOP3.LUT UR20, UR5, UR31, URZ, 0xfc, !UPT ;  /* 0x0000001f05147292 */ /* 0x000fe4000f8efcff */
[----:B-1----:R-:W1:Y:S02]  /*29e0*/  SYNCS.PHASECHK.TRANS64.TRYWAIT P0, [R4+URZ+0x60], R5 ;  /* 0x00006005040075a7 */ /* 0x002e6400080011ff */
[----:B------:R-:W-:-:S04]  /*29f0*/  ULEA.HI UR5, UR5, UR20, URZ, 0x1 ;  /* 0x0000001405057291 */ /* 0x000fc8000f8f08ff */
[----:B------:R-:W-:Y:S02]  /*2a00*/  ULOP3.LUT UR6, UR5, 0xfffffffe, URZ, 0xc0, !UPT ;  /* 0xfffffffe05067892 */ /* 0x000fe4000f8ec0ff */
[----:B------:R-:W-:Y:S02]  /*2a10*/  USHF.R.U32.HI UR5, URZ, 0x1, UR5 ;  /* 0x00000001ff057899 */ /* 0x000fe40008011605 */
[----:B------:R-:W-:Y:S02]  /*2a20*/  UISETP.NE.AND UP0, UPT, UR20, UR6, UPT ;  /* 0x000000061400728c */ /* 0x000fe4000bf05270 */
[----:B------:R-:W-:Y:S02]  /*2a30*/  UIADD3 UR6, UPT, UPT, UR5, -0x1, URZ ;  /* 0xffffffff05067890 */ /* 0x000fe4000fffe0ff */
[----:B------:R-:W-:Y:S01]  /*2a40*/  UISETP.LT.AND UP0, UPT, UR20, URZ, UP0 ;  /* 0x000000ff1400728c */ /* 0x000fe20008701270 */
[----:B------:R-:W2:Y:S10]  /*2a50*/  S2UR UR20, SR_CgaCtaId ;  /* 0x00000000001479c3 */ /* 0x000eb40000008800 */
[----:B------:R-:W-:-:S02]  /*2a60*/  @!UP0 UIADD3 UR6, UPT, UPT, UR5, URZ, URZ ;  /* 0x000000ff05068290 */ /* 0x000fc4000fffe0ff */
[----:B------:R-:W-:Y:S02]  /*2a70*/  UIADD3 UR28, UP0, UPT, UR18, 0x240, URZ ;  /* 0x00000240121c7890 */ /* 0x000fe4000ff1e0ff */
[----:B------:R-:W-:Y:S02]  /*2a80*/  ULEA UR6, UR6, UR31, 0x1 ;  /* 0x0000001f06067291 */ /* 0x000fe4000f8e08ff */
[----:B------:R-:W-:Y:S02]  /*2a90*/  USHF.L.U32 UR5, UR4, 0x8, URZ ;  /* 0x0000000804057899 */ /* 0x000fe400080006ff */
[----:B------:R-:W-:Y:S01]  /*2aa0*/  USHF.L.U32 UR6, UR6, 0x7, URZ ;  /* 0x0000000706067899 */ /* 0x000fe200080006ff */
[----:B-12---:R-:W-:Y:S11]  /*2ab0*/  @!P0 BRA `(.L_x_46) ;  /* 0x0000000c009c8947 */ /* 0x006ff60003800000 */
.L_x_65:
[----:B------:R-:W-:Y:S01]  /*2ac0*/  USHF.L.U32 UR4, UR12, 0x3, URZ ;  /* 0x000000030c047899 */ /* 0x000fe200080006ff */
[----:B------:R-:W-:Y:S01]  /*2ad0*/  HFMA2 R52, -RZ, RZ, 0, 0 ;  /* 0x00000000ff347431 */ /* 0x000fe200000001ff */
[----:B------:R-:W-:Y:S02]  /*2ae0*/  UIADD3.X UR29, UPT, UPT, URZ, UR19, URZ, UP0, !UPT ;  /* 0x00000013ff1d7290 */ /* 0x000fe400087fe4ff */
[----:B------:R-:W-:Y:S02]  /*2af0*/  UISETP.NE.AND UP0, UPT, UR9, URZ, UPT ;  /* 0x000000ff0900728c */ /* 0x000fe4000bf05270 */
[----:B------:R-:W-:Y:S01]  /*2b00*/  MOV R53, UR4 ;  /* 0x0000000400357c02 */ /* 0x000fe20008000f00 */
[----:B------:R-:W-:Y:S01]  /*2b10*/  UMOV UR26, UR17 ;  /* 0x00000011001a7c82 */ /* 0x000fe20008000000 */
[----:B------:R-:W-:-:S07]  /*2b20*/  UMOV UR27, URZ ;  /* 0x000000ff001b7c82 */ /* 0x000fce0008000000 */
.L_x_48:
[----:B-1----:R-:W1:Y:S02]  /*2b30*/  LDTM.x32 R4, tmem[UR26] ;  /* 0x0000001a000479ee */ /* 0x002e6400082c0000 */
[----:B-1----:R-:W-:Y:S02]  /*2b40*/  FMNMX.NAN R37, |R18|, |R34|, !PT ;  /* 0x4000002212257209 */ /* 0x002fe40007820200 */
[----:B------:R-:W-:Y:S02]  /*2b50*/  F2FP.BF16.F32.PACK_AB R43, R19, R18 ;  /* 0x00000012132b723e */ /* 0x000fe400000010ff */
[----:B------:R-:W-:Y:S02]  /*2b60*/  FMNMX.NAN R18, |R15|, |R31|, !PT ;  /* 0x4000001f0f127209 */ /* 0x000fe40007820200 */
[----:B------:R-:W-:Y:S02]  /*2b70*/  F2FP.BF16.F32.PACK_AB R39, R35, R34 ;  /* 0x000000222327723e */ /* 0x000fe400000010ff */
[----:B------:R-:W-:-:S02]  /*2b80*/  FMNMX3.NAN R34, |R10|, |R26|, R37, !PT ;  /* 0x4000001a0a227276 */ /* 0x000fc40007820225 */
[----:B------:R-:W-:Y:S02]  /*2b90*/  F2FP.BF16.F32.PACK_AB R51, R11, R10 ;  /* 0x0000000a0b33723e */ /* 0x000fe400000010ff */
[C---:B------:R-:W-:Y:S02]  /*2ba0*/  FMNMX3.NAN R10, |R7|.reuse, |R23|, R18, !PT ;  /* 0x40000017070a7276 */ /* 0x040fe40007820212 */
[----:B------:R-:W-:Y:S02]  /*2bb0*/  F2FP.BF16.F32.PACK_AB R49, R7, R6 ;  /* 0x000000060731723e */ /* 0x000fe400000010ff */
[----:B------:R-:W-:Y:S02]  /*2bc0*/  FMNMX.NAN R7, |R16|, |R32|, !PT ;  /* 0x4000002010077209 */ /* 0x000fe40007820200 */
[----:B------:R-:W-:Y:S02]  /*2bd0*/  F2FP.BF16.F32.PACK_AB R42, R17, R16 ;  /* 0x00000010112a723e */ /* 0x000fe400000010ff */
[----:B------:R-:W-:-:S02]  /*2be0*/  LEA.HI R16, R53, R53, RZ, 0x1 ;  /* 0x0000003535107211 */ /* 0x000fc400078f08ff */
[----:B------:R-:W-:Y:S02]  /*2bf0*/  F2FP.BF16.F32.PACK_AB R41, R15, R14 ;  /* 0x0000000e0f29723e */ /* 0x000fe400000010ff */
[----:B------:R-:W-:Y:S02]  /*2c00*/  LOP3.LUT R16, R16, 0xfffffffe, RZ, 0xc0, !PT ;  /* 0xfffffffe10107812 */ /* 0x000fe400078ec0ff */
[----:B------:R-:W-:Y:S02]  /*2c10*/  FMNMX.NAN R36, |R19|, |R35|, !PT ;  /* 0x4000002313247209 */ /* 0x000fe40007820200 */
[----:B------:R-:W-:Y:S02]  /*2c20*/  FMNMX.NAN R15, |R12|, |R28|, !PT ;  /* 0x4000001c0c0f7209 */ /* 0x000fe40007820200 */
[----:B------:R-:W-:Y:S01]  /*2c30*/  F2FP.BF16.F32.PACK_AB R40, R13, R12 ;  /* 0x0000000c0d28723e */ /* 0x000fe200000010ff */
[----:B------:R-:W-:Y:S01]  /*2c40*/  IMAD.IADD R12, R53, 0x1, -R16 ;  /* 0x00000001350c7824 */ /* 0x000fe200078e0a10 */
[----:B------:R-:W-:-:S02]  /*2c50*/  FMNMX.NAN R19, |R14|, |R30|, !PT ;  /* 0x4000001e0e137209 */ /* 0x000fc40007820200 */
[----:B------:R-:W-:Y:S01]  /*2c60*/  FMNMX.NAN R14, |R17|, |R33|, !PT ;  /* 0x40000021110e7209 */ /* 0x000fe20007820200 */
[C---:B------:R-:W-:Y:S01]  /*2c70*/  IMAD R17, R12.reuse, 0x2000, R55 ;  /* 0x000020000c117824 */ /* 0x040fe200078e0237 */
[----:B------:R-:W-:Y:S01]  /*2c80*/  FMNMX3.NAN R35, |R11|, |R27|, R36, !PT ;  /* 0x4000001b0b237276 */ /* 0x000fe20007820224 */
[----:B------:R-:W-:Y:S01]  /*2c90*/  IMAD R16, R12, 0x2000, R56 ;  /* 0x000020000c107824 */ /* 0x000fe200078e0238 */
[----:B------:R-:W-:Y:S02]  /*2ca0*/  FMNMX3.NAN R11, |R6|, |R22|, R19, !PT ;  /* 0x40000016060b7276 */ /* 0x000fe40007820213 */
[----:B------:R-:W-:Y:S02]  /*2cb0*/  F2FP.BF16.F32.PACK_AB R50, R9, R8 ;  /* 0x000000080932723e */ /* 0x000fe400000010ff */
[----:B------:R-:W-:Y:S02]  /*2cc0*/  F2FP.BF16.F32.PACK_AB R48, R5, R4 ;  /* 0x000000040530723e */ /* 0x000fe400000010ff */
[----:B------:R-:W-:Y:S01]  /*2cd0*/  FMNMX.NAN R6, |R13|, |R29|, !PT ;  /* 0x4000001d0d067209 */ /* 0x000fe20007820200 */
[----:B------:R-:W-:Y:S01]  /*2ce0*/  IMAD R13, R12, 0x2000, R57 ;  /* 0x000020000c0d7824 */ /* 0x000fe200078e0239 */
[----:B------:R-:W-:Y:S01]  /*2cf0*/  F2FP.BF16.F32.PACK_AB R47, R27, R26 ;  /* 0x0000001a1b2f723e */ /* 0x000fe200000010ff */
[----:B------:R1:W-:Y:S01]  /*2d00*/  STS.128 [R17], R48 ;  /* 0x0000003011007388 */ /* 0x0003e20000000c00 */
[----:B------:R-:W-:-:S02]  /*2d10*/  F2FP.BF16.F32.PACK_AB R45, R23, R22 ;  /* 0x00000016172d723e */ /* 0x000fc400000010ff */
[----:B------:R-:W-:Y:S01]  /*2d20*/  FMNMX3.NAN R14, |R9|, |R25|, R14, !PT ;  /* 0x40000019090e7276 */ /* 0x000fe2000782020e */
[----:B------:R-:W-:Y:S01]  /*2d30*/  IMAD R9, R12, 0x2000, R58 ;  /* 0x000020000c097824 */ /* 0x000fe200078e023a */
[----:B------:R-:W-:Y:S01]  /*2d40*/  F2FP.BF16.F32.PACK_AB R46, R25, R24 ;  /* 0x00000018192e723e */ /* 0x000fe200000010ff */
[----:B------:R1:W-:Y:S01]  /*2d50*/  STS.128 [R16], R40 ;  /* 0x0000002810007388 */ /* 0x0003e20000000c00 */
[----:B------:R-:W-:Y:S02]  /*2d60*/  F2FP.BF16.F32.PACK_AB R44, R21, R20 ;  /* 0x00000014152c723e */ /* 0x000fe400000010ff */
[----:B------:R-:W-:Y:S02]  /*2d70*/  F2FP.BF16.F32.PACK_AB R37, R31, R30 ;  /* 0x0000001e1f25723e */ /* 0x000fe400000010ff */
[----:B------:R-:W-:Y:S01]  /*2d80*/  F2FP.BF16.F32.PACK_AB R38, R33, R32 ;  /* 0x000000202126723e */ /* 0x000fe200000010ff */
[----:B------:R1:W-:Y:S01]  /*2d90*/  STS.128 [R13], R44 ;  /* 0x0000002c0d007388 */ /* 0x0003e20000000c00 */
[----:B------:R-:W-:-:S02]  /*2da0*/  F2FP.BF16.F32.PACK_AB R36, R29, R28 ;  /* 0x0000001c1d24723e */ /* 0x000fc400000010ff */
[----:B------:R-:W-:-:S03]  /*2db0*/  FMNMX3.NAN R7, |R8|, |R24|, R7, !PT ;  /* 0x4000001808077276 */ /* 0x000fc60007820207 */
[----:B------:R1:W-:Y:S01]  /*2dc0*/  STS.128 [R9], R36 ;  /* 0x0000002409007388 */ /* 0x0003e20000000c00 */
[----:B------:R2:W-:Y:S06]  /*2dd0*/  MEMBAR.ALL.CTA ;  /* 0x0000000000007992 */ /* 0x0005ec0000008000 */
[----:B--2---:R-:W2:Y:S02]  /*2de0*/  FENCE.VIEW.ASYNC.S ;  /* 0x00000000000073c6 */ /* 0x004ea40000000000 */
[----:B--2---:R-:W-:Y:S06]  /*2df0*/  BAR.SYNC.DEFER_BLOCKING 0x2, 0x80 ;  /* 0x0082000000007b1d */ /* 0x004fec0000010000 */
[----:B------:R-:W-:Y:S05]  /*2e00*/  BRA.U UP0, `(.L_x_47) ;  /* 0x0000000100287547 */ /* 0x000fea000b800000 */
[----:B------:R-:W-:Y:S01]  /*2e10*/  IMAD.U32 R0, RZ, RZ, UR20 ;  /* 0x00000014ff007e24 */ /* 0x000fe2000f8e00ff */
[----:B-1----:R-:W-:Y:S01]  /*2e20*/  MOV R9, 0x400 ;  /* 0x0000040000097802 */ /* 0x002fe20000000f00 */
[----:B------:R-:W-:-:S03]  /*2e30*/  IMAD.SHL.U32 R12, R12, 0x1000, RZ ;  /* 0x000010000c0c7824 */ /* 0x000fc600078e00ff */
[----:B------:R-:W-:-:S04]  /*2e40*/  LEA R9, R0, R9, 0x18 ;  /* 0x0000000900097211 */ /* 0x000fc800078ec0ff */
[----:B------:R-:W-:-:S04]  /*2e50*/  IADD3 R9, PT, PT, R9, R12, R12 ;  /* 0x0000000c09097210 */ /* 0x000fc80007ffe00c */
[----:B------:R-:W-:-:S13]  /*2e60*/  R2UR UR4, R9 ;  /* 0x00000000090472ca */ /* 0x000fda00000e0000 */
[----:B------:R-:W-:-:S09]  /*2e70*/  UIADD3 UR4, UPT, UPT, UR4, 0x400, URZ ;  /* 0x0000040004047890 */ /* 0x000fd2000fffe0ff */
[----:B------:R2:W-:Y:S01]  /*2e80*/  UTMASTG.2D [UR4], [UR28], desc[URZ] ;  /* 0x0000ff041c0073b5 */ /* 0x0005e20008009000 */
[----:B------:R0:W-:Y:S01]  /*2e90*/  UTMACMDFLUSH ;  /* 0x00000000000079b7 */ /* 0x0001e20000000000 */
[----:B--2---:R-:W-:-:S04]  /*2ea0*/  DEPBAR.LE SB0, 0x1 ;  /* 0x000080400000791a */ /* 0x004fc80000000000 */
.L_x_47:
[----:B------:R-:W-:Y:S01]  /*2eb0*/  BAR.SYNC.DEFER_BLOCKING 0x2, 0x80 ;  /* 0x0082000000007b1d */ /* 0x000fe20000010000 */
[----:B------:R-:W-:Y:S01]  /*2ec0*/  UIADD3 UR27, UPT, UPT, UR27, 0x1, URZ ;  /* 0x000000011b1b7890 */ /* 0x000fe2000fffe0ff */
[----:B------:R-:W-:Y:S01]  /*2ed0*/  FMNMX3.NAN R5, |R5|, |R21|, R6, !PT ;  /* 0x4000001505057276 */ /* 0x000fe20007820206 */
[----:B------:R-:W-:Y:S01]  /*2ee0*/  VIADD R53, R53, 0x1 ;  /* 0x0000000135357836 */ /* 0x000fe20000000000 */
[----:B------:R-:W-:Y:S01]  /*2ef0*/  FMNMX3.NAN R4, |R4|, |R20|, R15, !PT ;  /* 0x4000001404047276 */ /* 0x000fe2000782020f */
[----:B------:R-:W-:Y:S01]  /*2f00*/  UISETP.NE.AND UP1, UPT, UR27, 0x8, UPT ;  /* 0x000000081b00788c */ /* 0x000fe2000bf25270 */
[----:B------:R-:W-:Y:S01]  /*2f10*/  FMNMX.NAN R10, R35, R10, !PT ;  /* 0x0000000a230a7209 */ /* 0x000fe20007820000 */
[----:B------:R-:W-:Y:S01]  /*2f20*/  UIADD3 UR26, UPT, UPT, UR26, 0x20, URZ ;  /* 0x000000201a1a7890 */ /* 0x000fe2000fffe0ff */
[----:B------:R-:W-:Y:S01]  /*2f30*/  FMNMX.NAN R11, R34, R11, !PT ;  /* 0x0000000b220b7209 */ /* 0x000fe20007820000 */
[----:B------:R-:W-:Y:S01]  /*2f40*/  UIADD3 UR5, UPT, UPT, UR5, 0x20, URZ ;  /* 0x0000002005057890 */ /* 0x000fe2000fffe0ff */
[----:B------:R-:W-:-:S02]  /*2f50*/  FMNMX3.NAN R5, R5, R14, R10, !PT ;  /* 0x0000000e05057276 */ /* 0x000fc4000782000a */
[----:B------:R-:W-:-:S04]  /*2f60*/  FMNMX3.NAN R4, R4, R7, R11, !PT ;  /* 0x0000000704047276 */ /* 0x000fc8000782000b */
[----:B------:R-:W-:-:S04]  /*2f70*/  FMNMX3.NAN R5, R4, R5, RZ, !PT ;  /* 0x0000000504057276 */ /* 0x000fc800078200ff */
[----:B------:R-:W-:Y:S01]  /*2f80*/  FMNMX R52, R5, R52, !PT ;  /* 0x0000003405347209 */ /* 0x000fe20007800000 */
[----:B------:R-:W-:Y:S06]  /*2f90*/  BRA.U UP1, `(.L_x_48) ;  /* 0xfffffff901e47547 */ /* 0x000fec000b83ffff */
[----:B------:R-:W-:Y:S01]  /*2fa0*/  CREDUX.MAX.S32 UR4, R52 ;  /* 0x00000000340472cc */ /* 0x000fe20000000200 */
[----:B------:R-:W-:Y:S01]  /*2fb0*/  BSSY.RECONVERGENT B0, `(.L_x_49) ;  /* 0x000000f000007945 */ /* 0x000fe20003800200 */
[----:B------:R-:W-:-:S11]  /*2fc0*/  ISETP.NE.AND P0, PT, R3, RZ, PT ;  /* 0x000000ff0300720c */ /* 0x000fd60003f05270 */
[----:B------:R-:W-:-:S05]  /*2fd0*/  IMAD.U32 R4, RZ, RZ, UR4 ;  /* 0x00000004ff047e24 */ /* 0x000fca000f8e00ff */
[----:B------:R2:W-:Y:S01]  /*2fe0*/  @!P0 STS [R59+0x38c00], R4 ;  /* 0x038c00043b008388 */ /* 0x0005e20000000800 */
[----:B------:R-:W-:Y:S01]  /*2ff0*/  BAR.SYNC.DEFER_BLOCKING 0x2, 0x80 ;  /* 0x0082000000007b1d */ /* 0x000fe20000010000 */
[----:B------:R-:W-:-:S13]  /*3000*/  LOP3.LUT P0, RZ, R3, UR9, RZ, 0xfc, !PT ;  /* 0x0000000903ff7c12 */ /* 0x000fda000f80fcff */
[----:B------:R-:W-:Y:S05]  /*3010*/  @P0 BRA `(.L_x_50) ;  /* 0x0000000000200947 */ /* 0x000fea0003800000 */
[----:B------:R-:W-:Y:S01]  /*3020*/  IMAD.U32 R0, RZ, RZ, UR10 ;  /* 0x0000000aff007e24 */ /* 0x000fe2000f8e00ff */
[----:B------:R-:W-:Y:S01]  /*3030*/  MOV R5, 0x400 ;  /* 0x0000040000057802 */ /* 0x000fe20000000f00 */
[----:B-1----:R-:W1:Y:S03]  /*3040*/  LDC.64 R8, c[0x0][0x640] ;  /* 0x00019000ff087b82 */ /* 0x002e660000000a00 */
[----:B------:R-:W-:-:S06]  /*3050*/  LEA R5, R0, R5, 0x18 ;  /* 0x0000000500057211 */ /* 0x000fcc00078ec0ff */
[----:B--2---:R-:W2:Y:S02]  /*3060*/  LDS.128 R4, [R5+0x38c00] ;  /* 0x038c000005047984 */ /* 0x004ea40000000c00 */
[----:B--2---:R-:W-:-:S04]  /*3070*/  FMNMX3 R4, R4, RZ, R5, !PT ;  /* 0x000000ff04047276 */ /* 0x004fc80007800005 */
[----:B------:R-:W-:-:S05]  /*3080*/  FMNMX3 R7, R4, R6, R7, !PT ;  /* 0x0000000604077276 */ /* 0x000fca0007800007 */
[----:B-1----:R3:W-:Y:S02]  /*3090*/  REDG.E.MAX.S32.STRONG.GPU desc[UR24][R8.64], R7 ;  /* 0x000000070800798e */ /* 0x0027e4000d12e318 */
.L_x_50:
[----:B------:R-:W-:Y:S05]  /*30a0*/  BSYNC.RECONVERGENT B0 ;  /* 0x0000000000007941 */ /* 0x000fea0003800200 */
.L_x_49:
[----:B------:R-:W4:Y:S01]  /*30b0*/  LDCU.64 UR4, c[0x0][0x648] ;  /* 0x0000c900ff0477ac */ /* 0x000f220008000a00 */
[----:B------:R-:W-:Y:S01]  /*30c0*/  LOP3.LUT R54, R54, 0x1, RZ, 0x3c, !PT ;  /* 0x0000000136367812 */ /* 0x000fe200078e3cff */
[----:B------:R-:W-:Y:S01]  /*30d0*/  UIADD3 UR7, UPT, UPT, UR16, UR7, URZ ;  /* 0x0000000710077290 */ /* 0x000fe2000fffe0ff */
[----:B------:R-:W-:-:S03]  /*30e0*/  ELECT P0, URZ, PT ;  /* 0x0000000000ff782f */ /* 0x000fc60003800000 */
[----:B------:R-:W-:Y:S02]  /*30f0*/  UISETP.GE.AND UP0, UPT, UR7, 0x100, UPT ;  /* 0x000001000700788c */ /* 0x000fe4000bf06270 */
[----:B------:R-:W-:Y:S02]  /*3100*/  UIADD3 UR12, UPT, UPT, UR12, 0x1, URZ ;  /* 0x000000010c0c7890 */ /* 0x000fe4000fffe0ff */
[----:B----4-:R-:W-:-:S06]  /*3110*/  UIMAD.WIDE.U32 UR26, UR7, UR5, URZ ;  /* 0x00000005071a72a5 */ /* 0x010fcc000f8e00ff */
[----:B------:R-:W-:Y:S01]  /*3120*/  @P0 IMAD.MOV.U32 R5, RZ, RZ, 0x1 ;  /* 0x00000001ff050424 */ /* 0x000fe200078e00ff */
[----:B------:R-:W4:Y:S03]  /*3130*/  LDCU UR5, c[0x0][0x658] ;  /* 0x0000cb00ff0577ac */ /* 0x000f260008000800 */
[----:B------:R5:W-:Y:S01]  /*3140*/  @P0 SYNCS.ARRIVE.TRANS64.RED.ART0 RZ, [R2+URZ], R5 ;  /* 0x0000000502ff09a7 */ /* 0x000be200085004ff */
[----:B------:R-:W-:-:S04]  /*3150*/  UIADD3 UR6, UPT, UPT, UR7, -UR27, URZ ;  /* 0x8000001b07067290 */ /* 0x000fc8000fffe0ff */
[----:B------:R-:W-:-:S04]  /*3160*/  USHF.R.U32.HI UR6, URZ, UR23, UR6 ;  /* 0x00000017ff067299 */ /* 0x000fc80008011606 */
[----:B------:R-:W-:-:S04]  /*3170*/  UIADD3 UR6, UPT, UPT, UR27, UR6, URZ ;  /* 0x000000061b067290 */ /* 0x000fc8000fffe0ff */
[----:B------:R-:W-:-:S04]  /*3180*/  USHF.R.U32.HI UR6, URZ, UR22, UR6 ;  /* 0x00000016ff067299 */ /* 0x000fc80008011606 */
[----:B------:R-:W-:-:S04]  /*3190*/  UIADD3 UR6, UPT, UPT, -UR6, URZ, URZ ;  /* 0x000000ff06067290 */ /* 0x000fc8000fffe1ff */
[----:B------:R-:W-:-:S04]  /*31a0*/  UIMAD UR6, UR4, UR6, UR7 ;  /* 0x00000006040672a4 */ /* 0x000fc8000f8e0207 */
[----:B----4-:R-:W-:Y:S01]  /*31b0*/  UIMAD.WIDE.U32 UR26, UR6, UR5, URZ ;  /* 0x00000005061a72a5 */ /* 0x010fe2000f8e00ff */
[----:B------:R-:W4:Y:S03]  /*31c0*/  LDCU.64 UR4, c[0x0][0x660] ;  /* 0x0000cc00ff0477ac */ /* 0x000f260008000a00 */
[----:B------:R-:W-:-:S04]  /*31d0*/  UIADD3 UR20, UPT, UPT, UR6, -UR27, URZ ;  /* 0x8000001b06147290 */ /* 0x000fc8000fffe0ff */
[----:B------:R-:W-:-:S04]  /*31e0*/  USHF.R.U32.HI UR20, URZ, UR21, UR20 ;  /* 0x00000015ff147299 */ /* 0x000fc80008011614 */
[----:B------:R-:W-:-:S04]  /*31f0*/  UIADD3 UR20, UPT, UPT, UR27, UR20, URZ ;  /* 0x000000141b147290 */ /* 0x000fc8000fffe0ff */
[----:B------:R-:W-:-:S04]  /*3200*/  USHF.R.U32.HI UR26, URZ, UR15, UR20 ;  /* 0x0000000fff1a7299 */ /* 0x000fc80008011614 */
[----:B----4-:R-:W-:Y:S01]  /*3210*/  UIMAD.WIDE.U32 UR28, UR26, UR5, URZ ;  /* 0x000000051a1c72a5 */ /* 0x010fe2000f8e00ff */
[----:B------:R-:W4:Y:S06]  /*3220*/  LDCU UR5, c[0x0][0x654] ;  /* 0x0000ca80ff0577ac */ /* 0x000f2c0008000800 */
[----:B------:R-:W-:Y:S02]  /*3230*/  UMOV UR27, UR29 ;  /* 0x0000001d001b7c82 */ /* 0x000fe40008000000 */
[----:B------:R-:W-:-:S04]  /*3240*/  UIADD3 UR20, UPT, UPT, UR26, -UR27, URZ ;  /* 0x8000001b1a147290 */ /* 0x000fc8000fffe0ff */
[----:B------:R-:W-:-:S04]  /*3250*/  USHF.R.U32.HI UR20, URZ, UR14, UR20 ;  /* 0x0000000eff147299 */ /* 0x000fc80008011614 */
[----:B------:R-:W-:Y:S02]  /*3260*/  UIADD3 UR27, UPT, UPT, UR27, UR20, URZ ;  /* 0x000000141b1b7290 */ /* 0x000fe4000fffe0ff */
[----:B------:R-:W-:Y:S02]  /*3270*/  UIADD3 UR20, UPT, UPT, -UR26, URZ, URZ ;  /* 0x000000ff1a147290 */ /* 0x000fe4000fffe1ff */
[----:B------:R-:W-:Y:S02]  /*3280*/  USHF.R.U32.HI UR27, URZ, UR13, UR27 ;  /* 0x0000000dff1b7299 */ /* 0x000fe4000801161b */
[----:B----4-:R-:W-:Y:S02]  /*3290*/  UIMAD UR5, UR5, UR20, UR6 ;  /* 0x00000014050572a4 */ /* 0x010fe4000f8e0206 */
[----:B------:R-:W-:-:S04]  /*32a0*/  UIADD3 UR27, UPT, UPT, -UR27, URZ, URZ ;  /* 0x000000ff1b1b7290 */ /* 0x000fc8000fffe1ff */
[----:B------:R-:W-:Y:S01]  /*32b0*/  UIMAD UR4, UR4, UR27, UR26 ;  /* 0x0000001b040472a4 */ /* 0x000fe2000f8e021a */
[----:B-----5:R-:W-:Y:S11]  /*32c0*/  BRA.U !UP0, `(.L_x_51) ;  /* 0xfffffff508ac7547 */ /* 0x020ff6000b83ffff */
.L_x_45:
[----:B------:R-:W4:Y:S01]  /*32d0*/  S2R R3, SR_CgaCtaId ;  /* 0x0000000000037919 */ /* 0x000f220000008800 */
[----:B------:R-:W-:Y:S02]  /*32e0*/  MOV R2, 0x400 ;  /* 0x0000040000027802 */ /* 0x000fe40000000f00 */
[----:B--2---:R-:W-:Y:S01]  /*32f0*/  LOP3.LUT R4, R0, 0x1, RZ, 0x3c, !PT ;  /* 0x0000000100047812 */ /* 0x004fe200078e3cff */
[----:B------:R-:W-:Y:S01]  /*3300*/  BAR.SYNC.DEFER_BLOCKING 0x2, 0x80 ;  /* 0x0082000000007b1d */ /* 0x000fe20000010000 */
[----:B------:R-:W-:Y:S01]  /*3310*/  IMAD.MOV.U32 R0, RZ, RZ, 0x1 ;  /* 0x00000001ff007424 */ /* 0x000fe200078e00ff */
[----:B----4-:R-:W-:-:S05]  /*3320*/  LEA R2, R3, R2, 0x18 ;  /* 0x0000000203027211 */ /* 0x010fca00078ec0ff */
[----:B------:R-:W-:-:S05]  /*3330*/  VIADD R5, R2, 0x70 ;  /* 0x0000007002057836 */ /* 0x000fca0000000000 */
[----:B------:R-:W-:-:S04]  /*3340*/  PRMT R5, R4, 0x654, R5 ;  /* 0x0000065404057816 */ /* 0x000fc80000000005 */
[----:B------:R2:W-:Y:S01]  /*3350*/  SYNCS.ARRIVE.TRANS64.RED.ART0 RZ, [R5+URZ], R0 ;  /* 0x0000000005ff79a7 */ /* 0x0005e200085004ff */
[----:B------:R-:W4:Y:S02]  /*3360*/  SYNCS.PHASECHK.TRANS64.TRYWAIT P0, [R2+URZ+0x70], RZ ;  /* 0x000070ff020075a7 */ /* 0x000f2400080011ff */
[----:B--2-4-:R-:W-:Y:S05]  /*3370*/  @!P0 BRA `(.L_x_52) ;  /* 0x0000000400888947 */ /* 0x014fea0003800000 */
.L_x_66:
[----:B------:R-:W-:Y:S01]  /*3380*/  NOP ;  /* 0x0000000000007918 */ /* 0x000fe20000000000 */
[----:B------:R-:W-:Y:S01]  /*3390*/  MOV R0, 0x50 ;  /* 0x0000005000007802 */ /* 0x000fe20000000f00 */
[----:B------:R-:W-:Y:S01]  /*33a0*/  ULOP3.LUT UR8, UR8, 0xffff, URZ, 0xc0, !UPT ;  /* 0x0000ffff08087892 */ /* 0x000fe2000f8ec0ff */
[----:B------:R-:W-:Y:S02]  /*33b0*/  UMOV UR5, 0x1 ;  /* 0x0000000100057882 */ /* 0x000fe40000000000 */
[----:B------:R-:W-:Y:S01]  /*33c0*/  LEA R3, R3, R0, 0x18 ;  /* 0x0000000003037211 */ /* 0x000fe200078ec0ff */
[----:B------:R-:W-:Y:S01]  /*33d0*/  USHF.R.U32.HI UR8, URZ, 0x5, UR8 ;  /* 0x00000005ff087899 */ /* 0x000fe20008011608 */
[----:B------:R-:W-:-:S03]  /*33e0*/  UMOV UR4, 0xffff ;  /* 0x0000ffff00047882 */ /* 0x000fc60000000000 */
[----:B------:R-:W4:Y:S01]  /*33f0*/  LDS R0, [R3] ;  /* 0x0000000003007984 */ /* 0x000f220000000800 */
[----:B------:R-:W-:Y:S02]  /*3400*/  UIADD3 UR7, UPT, UPT, UR8, 0x10, URZ ;  /* 0x0000001008077890 */ /* 0x000fe4000fffe0ff */
[----:B------:R-:W-:Y:S02]  /*3410*/  USHF.L.U32 UR4, UR4, UR8, URZ ;  /* 0x0000000804047299 */ /* 0x000fe400080006ff */
[----:B------:R-:W-:-:S04]  /*3420*/  USHF.L.U32 UR7, UR5, UR7, URZ ;  /* 0x0000000705077299 */ /* 0x000fc800080006ff */
[----:B------:R-:W-:-:S04]  /*3430*/  ULOP3.LUT UR7, UR7, UR4, URZ, 0xfc, !UPT ;  /* 0x0000000407077292 */ /* 0x000fc8000f8efcff */
[----:B------:R-:W-:Y:S01]  /*3440*/  ULOP3.LUT UR5, UR7, 0xffff, URZ, 0xc0, !UPT ;  /* 0x0000ffff07057892 */ /* 0x000fe2000f8ec0ff */
[----:B----4-:R-:W-:-:S13]  /*3450*/  R2UR UR6, R0 ;  /* 0x00000000000672ca */ /* 0x010fda00000e0000 */
[----:B------:R-:W-:-:S04]  /*3460*/  ULOP3.LUT UR4, UR7, 0xffff, UR6, 0x80, !UPT ;  /* 0x0000ffff07047892 */ /* 0x000fc8000f8e8006 */
[----:B------:R-:W-:-:S09]  /*3470*/  UISETP.NE.AND UP0, UPT, UR4, UR5, UPT ;  /* 0x000000050400728c */ /* 0x000fd2000bf05270 */
[----:B------:R-:W-:Y:S05]  /*3480*/  BRA.U UP0, `(.L_x_53) ;  /* 0x00000001004c7547 */ /* 0x000fea000b800000 */
[----:B------:R-:W-:Y:S02]  /*3490*/  USHF.R.U32.HI UR4, URZ, 0x10, UR7 ;  /* 0x00000010ff047899 */ /* 0x000fe40008011607 */
[----:B------:R-:W-:-:S04]  /*34a0*/  USHF.R.U32.HI UR5, URZ, 0x10, UR6 ;  /* 0x00000010ff057899 */ /* 0x000fc80008011606 */
[----:B------:R-:W-:-:S04]  /*34b0*/  ULOP3.LUT UR5, UR5, UR4, URZ, 0xc0, !UPT ;  /* 0x0000000405057292 */ /* 0x000fc8000f8ec0ff */
[----:B------:R-:W-:-:S09]  /*34c0*/  UISETP.NE.AND UP0, UPT, UR5, UR4, UPT ;  /* 0x000000040500728c */ /* 0x000fd2000bf05270 */
[----:B------:R-:W-:Y:S05]  /*34d0*/  BRA.U UP0, `(.L_x_54) ;  /* 0x00000001002c7547 */ /* 0x000fea000b800000 */
[----:B--2---:R-:W2:Y:S01]  /*34e0*/  S2R R2, SR_LANEID ;  /* 0x0000000000027919 */ /* 0x004ea20000000000 */
[----:B------:R-:W-:Y:S01]  /*34f0*/  ULOP3.LUT UR7, URZ, UR7, URZ, 0x33, !UPT ;  /* 0x00000007ff077292 */ /* 0x000fe2000f8e33ff */
[----:B------:R-:W-:Y:S02]  /*3500*/  VOTEU.ANY UR5, UPT, PT ;  /* 0x0000000000057886 */ /* 0x000fe400038e0100 */
[----:B------:R-:W-:-:S03]  /*3510*/  UFLO.U32 UR5, UR5 ;  /* 0x00000005000572bd */ /* 0x000fc600080e0000 */
[----:B------:R-:W-:-:S04]  /*3520*/  IMAD.U32 R0, RZ, RZ, UR7 ;  /* 0x00000007ff007e24 */ /* 0x000fc8000f8e00ff */
[----:B------:R-:W4:Y:S02]  /*3530*/  REDUX UR4, R0 ;  /* 0x00000000000473c4 */ /* 0x000f240000000000 */
[----:B------:R5:W-:Y:S01]  /*3540*/  UTCATOMSWS.AND URZ, UR7 ;  /* 0x0000000700ff79e3 */ /* 0x000be20008000000 */
[----:B--2---:R-:W-:Y:S02]  /*3550*/  ISETP.EQ.U32.AND P0, PT, R2, UR5, PT ;  /* 0x0000000502007c0c */ /* 0x004fe4000bf02070 */
[----:B----4-:R-:W-:-:S11]  /*3560*/  MOV R2, UR4 ;  /* 0x0000000400027c02 */ /* 0x010fd60008000f00 */
[----:B------:R5:W-:Y:S01]  /*3570*/  @P0 ATOMS.AND RZ, [R3], R2 ;  /* 0x0000000203ff038c */ /* 0x000be20002800000 */
[----:B------:R-:W-:Y:S05]  /*3580*/  BRA `(.L_x_55) ;  /* 0x0000000000147947 */ /* 0x000fea0003800000 */
.L_x_54:
[----:B--2---:R-:W-:Y:S02]  /*3590*/  MOV R2, 0x35b0 ;  /* 0x000035b000027802 */ /* 0x004fe40000000f00 */
[----:B-1-3--:R-:W-:Y:S05]  /*35a0*/  CALL.REL.NOINC `($__internal_0_$__cuda_sm10x_tcgen05_guardrail_trap_col_being_dealloced_not_returned_by_alloc) ;  /* 0x0000000400107944 */ /* 0x00afea0003c00000 */
[----:B------:R-:W-:Y:S05]  /*35b0*/  BRA `(.L_x_55) ;  /* 0x0000000000087947 */ /* 0x000fea0003800000 */
.L_x_53:
[----:B--2---:R-:W-:Y:S02]  /*35c0*/  MOV R2, 0x35e0 ;  /* 0x000035e000027802 */ /* 0x004fe40000000f00 */
[----:B-1-3--:R-:W-:Y:S05]  /*35d0*/  CALL.REL.NOINC `($__internal_2_$__cuda_sm10x_tcgen05_guardrail_trap_unallocated_columns_being_dealloced) ;  /* 0x00000004001c7944 */ /* 0x00afea0003c00000 */
.L_x_55:
[----:B------:R-:W-:Y:S01]  /*35e0*/  NOP ;  /* 0x0000000000007918 */ /* 0x000fe20000000000 */
[----:B------:R-:W-:-:S04]  /*35f0*/  DEPBAR.LE SB0, 0x0 ;  /* 0x000080000000791a */ /* 0x000fc80000000000 */
[----:B-----5:R-:W-:Y:S05]  /*3600*/  EXIT ;  /* 0x000000000000794d */ /* 0x020fea0003800000 */
.L_x_18:
[----:B------:R-:W-:Y:S02]  /*3610*/  MOV R2, UR4 ;  /* 0x0000000400027c02 */ /* 0x000fe40008000f00 */
[----:B------:R-:W-:Y:S02]  /*3620*/  MOV R3, UR4 ;  /* 0x0000000400037c02 */ /* 0x000fe40008000f00 */
[----:B------:R-:W-:-:S07]  /*3630*/  MOV R0, UR25 ;  /* 0x0000001900007c02 */ /* 0x000fce0008000f00 */
.L_x_56:
[----:B-1----:R1:W2:Y:S02]  /*3640*/  SYNCS.PHASECHK.TRANS64.TRYWAIT P0, [R0+URZ+0x30], R3 ;  /* 0x00003003000075a7 */ /* 0x0022a400080011ff */
[----:B--2---:R-:W-:Y:S05]  /*3650*/  @!P0 NANOSLEEP.SYNCS 0x989680 ;  /* 0x009896800000895d */ /* 0x004fea0003900000 */
[----:B------:R-:W2:Y:S02]  /*3660*/  @!P0 SYNCS.PHASECHK.TRANS64 P0, [R0+URZ+0x30], R3 ;  /* 0x00003003000085a7 */ /* 0x000ea400080010ff */
[----:B--2---:R-:W-:Y:S05]  /*3670*/  @!P0 BRA `(.L_x_56) ;  /* 0xfffffffc00f08947 */ /* 0x004fea000383ffff */
[----:B------:R-:W-:Y:S05]  /*3680*/  BRA `(.L_x_17) ;  /* 0xffffffd4007c7947 */ /* 0x000fea000383ffff */
.L_x_22:
[----:B------:R-:W-:Y:S02]  /*3690*/  MOV R2, UR5 ;  /* 0x0000000500027c02 */ /* 0x000fe40008000f00 */
[----:B------:R-:W-:Y:S02]  /*36a0*/  MOV R3, UR5 ;  /* 0x0000000500037c02 */ /* 0x000fe40008000f00 */
[----:B------:R-:W-:-:S07]  /*36b0*/  MOV R0, UR4 ;  /* 0x0000000400007c02 */ /* 0x000fce0008000f00 */
.L_x_57:
[----:B-1----:R1:W5:Y:S02]  /*36c0*/  SYNCS.PHASECHK.TRANS64.TRYWAIT P0, [R0+URZ+0x30], R3 ;  /* 0x00003003000075a7 */ /* 0x00236400080011ff */
[----:B-----5:R-:W-:Y:S05]  /*36d0*/  @!P0 NANOSLEEP.SYNCS 0x989680 ;  /* 0x009896800000895d */ /* 0x020fea0003900000 */
[----:B------:R-:W5:Y:S02]  /*36e0*/  @!P0 SYNCS.PHASECHK.TRANS64 P0, [R0+URZ+0x30], R3 ;  /* 0x00003003000085a7 */ /* 0x000f6400080010ff */
[----:B-----5:R-:W-:Y:S05]  /*36f0*/  @!P0 BRA `(.L_x_57) ;  /* 0xfffffffc00f08947 */ /* 0x020fea000383ffff */
[----:B------:R-:W-:Y:S05]  /*3700*/  BRA `(.L_x_58) ;  /* 0xffffffd800e47947 */ /* 0x000fea000383ffff */
.L_x_26:
[----:B------:R-:W-:Y:S02]  /*3710*/  MOV R0, UR12 ;  /* 0x0000000c00007c02 */ /* 0x000fe40008000f00 */
[-C--:B------:R-:W-:Y:S02]  /*3720*/  MOV R6, R2.reuse ;  /* 0x0000000200067202 */ /* 0x080fe40000000f00 */
[----:B------:R-:W-:-:S07]  /*3730*/  MOV R7, R2 ;  /* 0x0000000200077202 */ /* 0x000fce0000000f00 */
.L_x_59:
[----:B-1----:R1:W4:Y:S02]  /*3740*/  SYNCS.PHASECHK.TRANS64.TRYWAIT P0, [R0+URZ+0x68], R7 ;  /* 0x00006807000075a7 */ /* 0x00232400080011ff */
[----:B----4-:R-:W-:Y:S05]  /*3750*/  @!P0 NANOSLEEP.SYNCS 0x989680 ;  /* 0x009896800000895d */ /* 0x010fea0003900000 */
[----:B------:R-:W4:Y:S02]  /*3760*/  @!P0 SYNCS.PHASECHK.TRANS64 P0, [R0+URZ+0x68], R7 ;  /* 0x00006807000085a7 */ /* 0x000f2400080010ff */
[----:B----4-:R-:W-:Y:S05]  /*3770*/  @!P0 BRA `(.L_x_59) ;  /* 0xfffffffc00f08947 */ /* 0x010fea000383ffff */
[----:B------:R-:W-:Y:S05]  /*3780*/  BRA `(.L_x_25) ;  /* 0xffffffe000447947 */ /* 0x000fea000383ffff */
.L_x_29:
[----:B------:R-:W-:Y:S02]  /*3790*/  MOV R6, UR24 ;  /* 0x0000001800067c02 */ /* 0x000fe40008000f00 */
[----:B------:R-:W-:Y:S02]  /*37a0*/  MOV R7, UR24 ;  /* 0x0000001800077c02 */ /* 0x000fe40008000f00 */
[----:B------:R-:W-:Y:S07]  /*37b0*/  MOV R0, UR16 ;  /* 0x0000001000007c02 */ /* 0x000fee0008000f00 */
.L_x_60:
[----:B-1----:R1:W4:Y:S02]  /*37c0*/  SYNCS.PHASECHK.TRANS64.TRYWAIT P0, [R0+URZ], R7 ;  /* 0x00000007000075a7 */ /* 0x00232400080011ff */
[----:B----4-:R-:W-:Y:S05]  /*37d0*/  @!P0 NANOSLEEP.SYNCS 0x989680 ;  /* 0x009896800000895d */ /* 0x010fea0003900000 */
[----:B------:R-:W4:Y:S02]  /*37e0*/  @!P0 SYNCS.PHASECHK.TRANS64 P0, [R0+URZ], R7 ;  /* 0x00000007000085a7 */ /* 0x000f2400080010ff */
[----:B----4-:R-:W-:Y:S05]  /*37f0*/  @!P0 BRA `(.L_x_60) ;  /* 0xfffffffc00f08947 */ /* 0x010fea000383ffff */
[----:B------:R-:W-:Y:S05]  /*3800*/  BRA `(.L_x_28) ;  /* 0xffffffe000b87947 */ /* 0x000fea000383ffff */
.L_x_33:
[----:B------:R-:W-:-:S07]  /*3810*/  MOV R3, R2 ;  /* 0x0000000200037202 */ /* 0x000fce0000000f00 */
.L_x_61:
[----:B-----5:R5:W4:Y:S02]  /*3820*/  SYNCS.PHASECHK.TRANS64.TRYWAIT P0, [R7+URZ+0x68], R3 ;  /* 0x00006803070075a7 */ /* 0x020b2400080011ff */
[----:B----4-:R-:W-:Y:S05]  /*3830*/  @!P0 NANOSLEEP.SYNCS 0x989680 ;  /* 0x009896800000895d */ /* 0x010fea0003900000 */
[----:B------:R-:W4:Y:S02]  /*3840*/  @!P0 SYNCS.PHASECHK.TRANS64 P0, [R7+URZ+0x68], R3 ;  /* 0x00006803070085a7 */ /* 0x000f2400080010ff */
[----:B----4-:R-:W-:Y:S05]  /*3850*/  @!P0 BRA `(.L_x_61) ;  /* 0xfffffffc00f08947 */ /* 0x010fea000383ffff */
[----:B------:R-:W-:Y:S05]  /*3860*/  BRA `(.L_x_23) ;  /* 0xffffffe400607947 */ /* 0x000fea000383ffff */
.L_x_41:
[----:B------:R-:W-:-:S07]  /*3870*/  MOV R15, R14 ;  /* 0x0000000e000f7202 */ /* 0x000fce0000000f00 */
.L_x_62:
[----:B-1----:R1:W2:Y:S02]  /*3880*/  SYNCS.PHASECHK.TRANS64.TRYWAIT P0, [R0+URZ], R15 ;  /* 0x0000000f000075a7 */ /* 0x0022a400080011ff */
[----:B--2---:R-:W-:Y:S05]  /*3890*/  @!P0 NANOSLEEP.SYNCS 0x989680 ;  /* 0x009896800000895d */ /* 0x004fea0003900000 */
[----:B------:R-:W2:Y:S02]  /*38a0*/  @!P0 SYNCS.PHASECHK.TRANS64 P0, [R0+URZ], R15 ;  /* 0x0000000f000085a7 */ /* 0x000ea400080010ff */
[----:B--2---:R-:W-:Y:S05]  /*38b0*/  @!P0 BRA `(.L_x_62) ;  /* 0xfffffffc00f08947 */ /* 0x004fea000383ffff */
[----:B------:R-:W-:Y:S05]  /*38c0*/  BRA `(.L_x_40) ;  /* 0xffffffe8000c7947 */ /* 0x000fea000383ffff */
.L_x_44:
[----:B------:R-:W-:-:S07]  /*38d0*/  MOV R11, R10 ;  /* 0x0000000a000b7202 */ /* 0x000fce0000000f00 */
.L_x_63:
[----:B-1----:R1:W2:Y:S02]  /*38e0*/  SYNCS.PHASECHK.TRANS64.TRYWAIT P0, [R8+URZ], R11 ;  /* 0x0000000b080075a7 */ /* 0x0022a400080011ff */
[----:B--2---:R-:W-:Y:S05]  /*38f0*/  @!P0 NANOSLEEP.SYNCS 0x989680 ;  /* 0x009896800000895d */ /* 0x004fea0003900000 */
[----:B------:R-:W2:Y:S02]  /*3900*/  @!P0 SYNCS.PHASECHK.TRANS64 P0, [R8+URZ], R11 ;  /* 0x0000000b080085a7 */ /* 0x000ea400080010ff */
[----:B--2---:R-:W-:Y:S05]  /*3910*/  @!P0 BRA `(.L_x_63) ;  /* 0xfffffffc00f08947 */ /* 0x004fea000383ffff */
[----:B------:R-:W-:Y:S05]  /*3920*/  BRA `(.L_x_43) ;  /* 0xffffffe800747947 */ /* 0x000fea000383ffff */
.L_x_46:
[-C--:B------:R-:W-:Y:S02]  /*3930*/  MOV R6, R5.reuse ;  /* 0x0000000500067202 */ /* 0x080fe40000000f00 */
[----:B------:R-:W-:-:S07]  /*3940*/  MOV R7, R5 ;  /* 0x0000000500077202 */ /* 0x000fce0000000f00 */
.L_x_64:
[----:B-1----:R1:W2:Y:S02]  /*3950*/  SYNCS.PHASECHK.TRANS64.TRYWAIT P0, [R4+URZ+0x60], R7 ;  /* 0x00006007040075a7 */ /* 0x0022a400080011ff */
[----:B--2---:R-:W-:Y:S05]  /*3960*/  @!P0 NANOSLEEP.SYNCS 0x989680 ;  /* 0x009896800000895d */ /* 0x004fea0003900000 */
[----:B------:R-:W2:Y:S02]  /*3970*/  @!P0 SYNCS.PHASECHK.TRANS64 P0, [R4+URZ+0x60], R7 ;  /* 0x00006007040085a7 */ /* 0x000ea400080010ff */
[----:B--2---:R-:W-:Y:S05]  /*3980*/  @!P0 BRA `(.L_x_64) ;  /* 0xfffffffc00f08947 */ /* 0x004fea000383ffff */
[----:B------:R-:W-:Y:S05]  /*3990*/  BRA `(.L_x_65) ;  /* 0xfffffff000487947 */ /* 0x000fea000383ffff */
.L_x_52:
[----:B--2---:R2:W4:Y:S02]  /*39a0*/  SYNCS.PHASECHK.TRANS64.TRYWAIT P0, [R2+URZ+0x70], RZ ;  /* 0x000070ff020075a7 */ /* 0x00452400080011ff */
[----:B----4-:R-:W-:Y:S05]  /*39b0*/  @!P0 NANOSLEEP.SYNCS 0x989680 ;  /* 0x009896800000895d */ /* 0x010fea0003900000 */
[----:B------:R-:W4:Y:S02]  /*39c0*/  @!P0 SYNCS.PHASECHK.TRANS64 P0, [R2+URZ+0x70], RZ ;  /* 0x000070ff020085a7 */ /* 0x000f2400080010ff */
[----:B----4-:R-:W-:Y:S05]  /*39d0*/  @!P0 BRA `(.L_x_52) ;  /* 0xfffffffc00f08947 */ /* 0x010fea000383ffff */
[----:B------:R-:W-:Y:S05]  /*39e0*/  BRA `(.L_x_66) ;  /* 0xfffffff800647947 */ /* 0x000fea000383ffff */
        .weak           $__internal_0_$__cuda_sm10x_tcgen05_guardrail_trap_col_being_dealloced_not_returned_by_alloc
        .type           $__internal_0_$__cuda_sm10x_tcgen05_guardrail_trap_col_being_dealloced_not_returned_by_alloc,@function
        .size           $__internal_0_$__cuda_sm10x_tcgen05_guardrail_trap_col_being_dealloced_not_returned_by_alloc,($__internal_1_$__cuda_sm10x_tcgen05_guardrail_trap_phase_invalid_during_alloc - $__internal_0_$__cuda_sm10x_tcgen05_guardrail_trap_col_being_dealloced_not_returned_by_alloc)
$__internal_0_$__cuda_sm10x_tcgen05_guardrail_trap_col_being_dealloced_not_returned_by_alloc:
[----:B------:R-:W-:Y:S05]  /*39f0*/  BPT.TRAP 0x1 ;  /* 0x000000040000795c */ /* 0x000fea0000300000 */
[----:B------:R-:W-:-:S04]  /*3a00*/  HFMA2 R3, -RZ, RZ, 0, 0 ;  /* 0x00000000ff037431 */ /* 0x000fc800000001ff */
[----:B------:R-:W-:Y:S05]  /*3a10*/  RET.REL.NODEC R2 `(kernel_cutlass_kernel_cudnngemm_amaxdense_blockscaled_gemm_persistent_amaxSm100BlockScaledPersistentDenseGemmKernel_object_at__TiledMMA_ThrLayoutVMNK21111000_PermutationMNK____MMAAtom_Thr_0) ;  /* 0xffffffc402787950 */ /* 0x000fea0003c3ffff */
        .weak           $__internal_1_$__cuda_sm10x_tcgen05_guardrail_trap_phase_invalid_during_alloc
        .type           $__internal_1_$__cuda_sm10x_tcgen05_guardrail_trap_phase_invalid_during_alloc,@function
        .size           $__internal_1_$__cuda_sm10x_tcgen05_guardrail_trap_phase_invalid_during_alloc,($__internal_2_$__cuda_sm10x_tcgen05_guardrail_trap_unallocated_columns_being_dealloced - $__internal_1_$__cuda_sm10x_tcgen05_guardrail_trap_phase_invalid_during_alloc)
$__internal_1_$__cuda_sm10x_tcgen05_guardrail_trap_phase_invalid_during_alloc:
[----:B------:R-:W-:Y:S05]  /*3a20*/  BPT.TRAP 0x1 ;  /* 0x000000040000795c */ /* 0x000fea0000300000 */
[----:B------:R-:W-:-:S04]  /*3a30*/  MOV R3, 0x0 ;  /* 0x0000000000037802 */ /* 0x000fc80000000f00 */
[----:B------:R-:W-:Y:S05]  /*3a40*/  RET.REL.NODEC R2 `(kernel_cutlass_kernel_cudnngemm_amaxdense_blockscaled_gemm_persistent_amaxSm100BlockScaledPersistentDenseGemmKernel_object_at__TiledMMA_ThrLayoutVMNK21111000_PermutationMNK____MMAAtom_Thr_0) ;  /* 0xffffffc4026c7950 */ /* 0x000fea0003c3ffff */
        .weak           $__internal_2_$__cuda_sm10x_tcgen05_guardrail_trap_unallocated_columns_being_dealloced
        .type           $__internal_2_$__cuda_sm10x_tcgen05_guardrail_trap_unallocated_columns_being_dealloced,@function
        .size           $__internal_2_$__cuda_sm10x_tcgen05_guardrail_trap_unallocated_columns_being_dealloced,(.L_x_70 - $__internal_2_$__cuda_sm10x_tcgen05_guardrail_trap_unallocated_columns_being_dealloced)
$__internal_2_$__cuda_sm10x_tcgen05_guardrail_trap_unallocated_columns_being_dealloced:
[----:B------:R-:W-:Y:S05]  /*3a50*/  BPT.TRAP 0x1 ;  /* 0x000000040000795c */ /* 0x000fea0000300000 */
[----:B------:R-:W-:-:S04]  /*3a60*/  HFMA2 R3, -RZ, RZ, 0, 0 ;  /* 0x00000000ff037431 */ /* 0x000fc800000001ff */
[----:B------:R-:W-:Y:S05]  /*3a70*/  RET.REL.NODEC R2 `(kernel_cutlass_kernel_cudnngemm_amaxdense_blockscaled_gemm_persistent_amaxSm100BlockScaledPersistentDenseGemmKernel_object_at__TiledMMA_ThrLayoutVMNK21111000_PermutationMNK____MMAAtom_Thr_0) ;  /* 0xffffffc402607950 */ /* 0x000fea0003c3ffff */
.L_x_67:
[----:B------:R-:W-:-:S00]  /*3a80*/  BRA `(.L_x_67) ;  /* 0xfffffffc00fc7947 */ /* 0x000fc0000383ffff */
[----:B------:R-:W-:-:S00]  /*3a90*/  NOP ;  /* 0x0000000000007918 */ /* 0x000fc00000000000 */
        /* <DEDUP_REMOVED lines=14> */
.L_x_70:


//--------------------- .nv.shared.kernel_cutlass_kernel_cudnngemm_amaxdense_blockscaled_gemm_persistent_amaxSm100BlockScaledPersistentDenseGemmKernel_object_at__TiledMMA_ThrLayoutVMNK21111000_PermutationMNK____MMAAtom_Thr_0 --------------------------
	.section	.nv.shared.kernel_cutlass_kernel_cudnngemm_amaxdense_blockscaled_gemm_persistent_amaxSm100BlockScaledPersistentDenseGemmKernel_object_at__TiledMMA_ThrLayoutVMNK21111000_PermutationMNK____MMAAtom_Thr_0,"aw",@nobits
	.sectionflags	@""
	.align	1024
	.zero		1024


//--------------------- .nv.shared.reserved.0     --------------------------
	.section	.nv.shared.reserved.0,"aw",@nobits
	.align	8
	.weak		__nv_reservedSMEM_offset_0_alias
	.size		__nv_reservedSMEM_offset_0_alias, 0, 64
	.other		__nv_reservedSMEM_offset_0_alias,@"STO_CUDA_RESERVED_SHARED STV_DEFAULT"
__nv_reservedSMEM_offset_0_alias:
	.zero		0
.nv.shared.reserved.0:
	.zero		64
	.weak		__nv_reservedSMEM_allocation_phase
	.type		__nv_reservedSMEM_allocation_phase,@object
	.size		__nv_reservedSMEM_allocation_phase,(.L_0 - __nv_reservedSMEM_allocation_phase)
__nv_reservedSMEM_allocation_phase:
	.zero		1
.L_0:
	.zero		7
	.weak		__nv_reservedSMEM_devtool_atexit_pc
	.type		__nv_reservedSMEM_devtool_atexit_pc,@object
	.size		__nv_reservedSMEM_devtool_atexit_pc,(__nv_reservedSMEM_allocation_mask - __nv_reservedSMEM_devtool_atexit_pc)
__nv_reservedSMEM_devtool_atexit_pc:
	.zero		8
	.weak		__nv_reservedSMEM_allocation_mask
	.type		__nv_reservedSMEM_allocation_mask,@object
	.size		__nv_reservedSMEM_allocation_mask,(.L_2 - __nv_reservedSMEM_allocation_mask)
__nv_reservedSMEM_allocation_mask:
	.zero		4
.L_2:
	.zero		4
	.weak		__nv_reservedSMEM_tmem_allocation_pipeline_mbarrier
	.type		__nv_reservedSMEM_tmem_allocation_pipeline_mbarrier,@object
	.size		__nv_reservedSMEM_tmem_allocation_pipeline_mbarrier,(__nv_reservedSMEM_tmem_allocation_pipeline_mbarrier_parity - __nv_reservedSMEM_tmem_allocation_pipeline_mbarrier)
__nv_reservedSMEM_tmem_allocation_pipeline_mbarrier:
	.zero		8
	.weak		__nv_reservedSMEM_tmem_allocation_pipeline_mbarrier_parity
	.type		__nv_reservedSMEM_tmem_allocation_pipeline_mbarrier_parity,@object
	.size		__nv_reservedSMEM_tmem_allocation_pipeline_mbarrier_parity,(.L_4 - __nv_reservedSMEM_tmem_allocation_pipeline_mbarrier_parity)
__nv_reservedSMEM_tmem_allocation_pipeline_mbarrier_parity:
	.zero		4
.L_4:


//--------------------- .nv.constant0.kernel_cutlass_kernel_cudnngemm_amaxdense_blockscaled_gemm_persistent_amaxSm100BlockScaledPersistentDenseGemmKernel_object_at__TiledMMA_ThrLayoutVMNK21111000_PermutationMNK____MMAAtom_Thr_0 --------------------------
	.section	.nv.constant0.kernel_cutlass_kernel_cudnngemm_amaxdense_blockscaled_gemm_persistent_amaxSm100BlockScaledPersistentDenseGemmKernel_object_at__TiledMMA_ThrLayoutVMNK21111000_PermutationMNK____MMAAtom_Thr_0,"a",@progbits
	.sectionflags	@""
	.align	4
.nv.constant0.kernel_cutlass_kernel_cudnngemm_amaxdense_blockscaled_gemm_persistent_amaxSm100BlockScaledPersistentDenseGemmKernel_object_at__TiledMMA_ThrLayoutVMNK21111000_PermutationMNK____MMAAtom_Thr_0:
	.zero		1644


//--------------------- SYMBOLS --------------------------

	.type		.nv.reservedSmem.offset0,@object
	.size		.nv.reservedSmem.offset0,0x4
	.type		.nv.reservedSmem.cap,@object
	.size		.nv.reservedSmem.cap,0x4
